//
// Generated by NVIDIA NVVM Compiler
//
// Compiler Build ID: CL-36424714
// Cuda compilation tools, release 13.0, V13.0.88
// Based on NVVM 20.0.0
//

.version 9.0
.target sm_100
.address_size 64

	// .globl	_Z9transposePd
// _ZZ6step_1PdS_S_S_PiS_S_E6localu has been demoted
// _ZZ6step_1PdS_S_S_PiS_S_E6localv has been demoted
// _ZZ6step_1PdS_S_S_PiS_S_E6localw has been demoted
// _ZZ6step_3PdS_S_S_PiS_S_E6localu has been demoted
// _ZZ6step_3PdS_S_S_PiS_S_E6localv has been demoted
// _ZZ6step_3PdS_S_S_PiS_S_E6localw has been demoted

.visible .entry _Z9transposePd(
	.param .u64 .ptr .align 1 _Z9transposePd_param_0
)
{
	.reg .b32 	%r<6>;
	.reg .b64 	%rd<7>;
	.reg .b64 	%fd<2>;

	ld.param.u64 	%rd1, [_Z9transposePd_param_0];
	cvta.to.global.u64 	%rd2, %rd1;
	mov.u32 	%r1, %ctaid.x;
	mov.u32 	%r2, %tid.x;
	mov.u32 	%r3, %ntid.x;
	mad.lo.s32 	%r4, %r2, %r3, %r1;
	mul.wide.u32 	%rd3, %r4, 8;
	add.s64 	%rd4, %rd2, %rd3;
	ld.global.f64 	%fd1, [%rd4];
	bar.sync 	0;
	mad.lo.s32 	%r5, %r1, %r3, %r2;
	mul.wide.u32 	%rd5, %r5, 8;
	add.s64 	%rd6, %rd2, %rd5;
	st.global.f64 	[%rd6], %fd1;
	ret;

}
	// .globl	_Z7set_LHSPdS_
.visible .entry _Z7set_LHSPdS_(
	.param .u64 .ptr .align 1 _Z7set_LHSPdS__param_0,
	.param .u64 .ptr .align 1 _Z7set_LHSPdS__param_1
)
{
	.reg .pred 	%p<2>;
	.reg .b32 	%r<6>;
	.reg .b64 	%rd<9>;
	.reg .b64 	%fd<4>;

	ld.param.u64 	%rd1, [_Z7set_LHSPdS__param_0];
	ld.param.u64 	%rd2, [_Z7set_LHSPdS__param_1];
	cvta.to.global.u64 	%rd3, %rd1;
	cvta.to.global.u64 	%rd4, %rd2;
	mov.u32 	%r1, %tid.x;
	mov.u32 	%r2, %ctaid.x;
	mov.u32 	%r3, %ntid.x;
	mad.lo.s32 	%r4, %r2, %r3, %r1;
	mad.lo.s32 	%r5, %r1, %r3, %r2;
	setp.eq.s32 	%p1, %r1, %r2;
	selp.f64 	%fd1, 0d3FF0000000000000, 0d0000000000000000, %p1;
	mul.wide.s32 	%rd5, %r4, 8;
	add.s64 	%rd6, %rd4, %rd5;
	ld.global.f64 	%fd2, [%rd6];
	sub.f64 	%fd3, %fd1, %fd2;
	mul.wide.s32 	%rd7, %r5, 8;
	add.s64 	%rd8, %rd3, %rd7;
	st.global.f64 	[%rd8], %fd3;
	ret;

}
	// .globl	_Z6step_1PdS_S_S_PiS_S_
.visible .entry _Z6step_1PdS_S_S_PiS_S_(
	.param .u64 .ptr .align 1 _Z6step_1PdS_S_S_PiS_S__param_0,
	.param .u64 .ptr .align 1 _Z6step_1PdS_S_S_PiS_S__param_1,
	.param .u64 .ptr .align 1 _Z6step_1PdS_S_S_PiS_S__param_2,
	.param .u64 .ptr .align 1 _Z6step_1PdS_S_S_PiS_S__param_3,
	.param .u64 .ptr .align 1 _Z6step_1PdS_S_S_PiS_S__param_4,
	.param .u64 .ptr .align 1 _Z6step_1PdS_S_S_PiS_S__param_5,
	.param .u64 .ptr .align 1 _Z6step_1PdS_S_S_PiS_S__param_6
)
{
	.reg .pred 	%p<3>;
	.reg .b32 	%r<27>;
	.reg .b64 	%rd<43>;
	.reg .b64 	%fd<129>;
	// demoted variable
	.shared .align 8 .b8 _ZZ6step_1PdS_S_S_PiS_S_E6localu[8192];
	// demoted variable
	.shared .align 8 .b8 _ZZ6step_1PdS_S_S_PiS_S_E6localv[8192];
	// demoted variable
	.shared .align 8 .b8 _ZZ6step_1PdS_S_S_PiS_S_E6localw[8192];
	ld.param.u64 	%rd10, [_Z6step_1PdS_S_S_PiS_S__param_0];
	ld.param.u64 	%rd11, [_Z6step_1PdS_S_S_PiS_S__param_1];
	ld.param.u64 	%rd12, [_Z6step_1PdS_S_S_PiS_S__param_2];
	ld.param.u64 	%rd13, [_Z6step_1PdS_S_S_PiS_S__param_3];
	ld.param.u64 	%rd14, [_Z6step_1PdS_S_S_PiS_S__param_4];
	ld.param.u64 	%rd15, [_Z6step_1PdS_S_S_PiS_S__param_5];
	ld.param.u64 	%rd16, [_Z6step_1PdS_S_S_PiS_S__param_6];
	cvta.to.global.u64 	%rd1, %rd16;
	cvta.to.global.u64 	%rd2, %rd15;
	cvta.to.global.u64 	%rd3, %rd14;
	cvta.to.global.u64 	%rd17, %rd13;
	cvta.to.global.u64 	%rd4, %rd12;
	cvta.to.global.u64 	%rd5, %rd11;
	cvta.to.global.u64 	%rd6, %rd10;
	mov.u32 	%r4, %tid.x;
	mov.u32 	%r1, %ctaid.x;
	mov.u32 	%r5, %ntid.x;
	mad.lo.s32 	%r2, %r1, %r5, %r4;
	mul.wide.s32 	%rd18, %r2, 8;
	add.s64 	%rd7, %rd6, %rd18;
	ld.global.f64 	%fd16, [%rd7];
	shl.b32 	%r6, %r4, 3;
	mov.u32 	%r7, _ZZ6step_1PdS_S_S_PiS_S_E6localu;
	add.s32 	%r8, %r7, %r6;
	st.shared.f64 	[%r8], %fd16;
	add.s64 	%rd8, %rd5, %rd18;
	ld.global.f64 	%fd17, [%rd8];
	mov.u32 	%r9, _ZZ6step_1PdS_S_S_PiS_S_E6localv;
	add.s32 	%r10, %r9, %r6;
	st.shared.f64 	[%r10], %fd17;
	add.s64 	%rd9, %rd4, %rd18;
	ld.global.f64 	%fd18, [%rd9];
	mov.u32 	%r11, _ZZ6step_1PdS_S_S_PiS_S_E6localw;
	add.s32 	%r12, %r11, %r6;
	st.shared.f64 	[%r12], %fd18;
	bar.sync 	0;
	ld.shared.f64 	%fd19, [%r8];
	mov.f64 	%fd20, 0d3FF0000000000000;
	sub.f64 	%fd21, %fd20, %fd19;
	ld.global.f64 	%fd22, [%rd17];
	ld.shared.f64 	%fd23, [%r12];
	mul.f64 	%fd24, %fd22, %fd23;
	sub.f64 	%fd25, %fd21, %fd24;
	mul.f64 	%fd1, %fd19, %fd25;
	ld.shared.f64 	%fd26, [%r10];
	sub.f64 	%fd27, %fd20, %fd26;
	mul.f64 	%fd28, %fd22, %fd19;
	sub.f64 	%fd29, %fd27, %fd28;
	mul.f64 	%fd2, %fd26, %fd29;
	sub.f64 	%fd30, %fd20, %fd23;
	mul.f64 	%fd31, %fd22, %fd26;
	sub.f64 	%fd32, %fd30, %fd31;
	mul.f64 	%fd3, %fd23, %fd32;
	setp.ne.s32 	%p1, %r1, 0;
	@%p1 bra 	$L__BB2_2;
	ld.global.f64 	%fd90, [%rd2];
	mul.f64 	%fd91, %fd90, 0d3FE0000000000000;
	ld.global.f64 	%fd92, [%rd7];
	add.f64 	%fd93, %fd92, %fd92;
	ld.global.u32 	%r24, [%rd3];
	mul.wide.s32 	%rd37, %r24, 8;
	add.s64 	%rd38, %rd7, %rd37;
	ld.global.f64 	%fd94, [%rd38];
	add.f64 	%fd95, %fd94, %fd94;
	sub.f64 	%fd96, %fd95, %fd93;
	mul.f64 	%fd97, %fd91, %fd96;
	ld.global.f64 	%fd98, [%rd1];
	div.rn.f64 	%fd99, %fd97, %fd98;
	div.rn.f64 	%fd100, %fd99, %fd98;
	fma.rn.f64 	%fd101, %fd1, %fd91, %fd100;
	add.f64 	%fd102, %fd92, %fd101;
	st.global.f64 	[%rd7], %fd102;
	ld.global.f64 	%fd103, [%rd2];
	mul.f64 	%fd104, %fd103, 0d3FE0000000000000;
	ld.global.f64 	%fd105, [%rd8];
	add.f64 	%fd106, %fd105, %fd105;
	ld.global.u32 	%r25, [%rd3];
	mul.wide.s32 	%rd39, %r25, 8;
	add.s64 	%rd40, %rd8, %rd39;
	ld.global.f64 	%fd107, [%rd40];
	add.f64 	%fd108, %fd107, %fd107;
	sub.f64 	%fd109, %fd108, %fd106;
	mul.f64 	%fd110, %fd104, %fd109;
	ld.global.f64 	%fd111, [%rd1];
	div.rn.f64 	%fd112, %fd110, %fd111;
	div.rn.f64 	%fd113, %fd112, %fd111;
	fma.rn.f64 	%fd114, %fd2, %fd104, %fd113;
	add.f64 	%fd115, %fd105, %fd114;
	st.global.f64 	[%rd8], %fd115;
	ld.global.f64 	%fd126, [%rd9];
	mul.f64 	%fd127, %fd126, 0dC000000000000000;
	ld.global.u32 	%r26, [%rd3];
	mul.wide.s32 	%rd41, %r26, 8;
	add.s64 	%rd42, %rd9, %rd41;
	ld.global.f64 	%fd116, [%rd42];
	add.f64 	%fd128, %fd116, %fd116;
	bra.uni 	$L__BB2_5;
$L__BB2_2:
	ld.global.u32 	%r3, [%rd3];
	add.s32 	%r13, %r3, -1;
	setp.ne.s32 	%p2, %r1, %r13;
	@%p2 bra 	$L__BB2_4;
	ld.global.f64 	%fd63, [%rd2];
	mul.f64 	%fd64, %fd63, 0d3FE0000000000000;
	ld.global.f64 	%fd65, [%rd7];
	add.f64 	%fd66, %fd65, %fd65;
	sub.s32 	%r19, %r2, %r3;
	mul.wide.s32 	%rd31, %r19, 8;
	add.s64 	%rd32, %rd6, %rd31;
	ld.global.f64 	%fd67, [%rd32];
	add.f64 	%fd68, %fd67, %fd67;
	sub.f64 	%fd69, %fd68, %fd66;
	mul.f64 	%fd70, %fd64, %fd69;
	ld.global.f64 	%fd71, [%rd1];
	div.rn.f64 	%fd72, %fd70, %fd71;
	div.rn.f64 	%fd73, %fd72, %fd71;
	fma.rn.f64 	%fd74, %fd1, %fd64, %fd73;
	add.f64 	%fd75, %fd65, %fd74;
	st.global.f64 	[%rd7], %fd75;
	ld.global.f64 	%fd76, [%rd2];
	mul.f64 	%fd77, %fd76, 0d3FE0000000000000;
	ld.global.f64 	%fd78, [%rd8];
	add.f64 	%fd79, %fd78, %fd78;
	ld.global.u32 	%r20, [%rd3];
	sub.s32 	%r21, %r2, %r20;
	mul.wide.s32 	%rd33, %r21, 8;
	add.s64 	%rd34, %rd5, %rd33;
	ld.global.f64 	%fd80, [%rd34];
	add.f64 	%fd81, %fd80, %fd80;
	sub.f64 	%fd82, %fd81, %fd79;
	mul.f64 	%fd83, %fd77, %fd82;
	ld.global.f64 	%fd84, [%rd1];
	div.rn.f64 	%fd85, %fd83, %fd84;
	div.rn.f64 	%fd86, %fd85, %fd84;
	fma.rn.f64 	%fd87, %fd2, %fd77, %fd86;
	add.f64 	%fd88, %fd78, %fd87;
	st.global.f64 	[%rd8], %fd88;
	ld.global.f64 	%fd126, [%rd9];
	mul.f64 	%fd127, %fd126, 0dC000000000000000;
	ld.global.u32 	%r22, [%rd3];
	sub.s32 	%r23, %r2, %r22;
	mul.wide.s32 	%rd35, %r23, 8;
	add.s64 	%rd36, %rd4, %rd35;
	ld.global.f64 	%fd89, [%rd36];
	add.f64 	%fd128, %fd89, %fd89;
	bra.uni 	$L__BB2_5;
$L__BB2_4:
	ld.global.f64 	%fd33, [%rd2];
	mul.f64 	%fd34, %fd33, 0d3FE0000000000000;
	ld.global.f64 	%fd35, [%rd7];
	add.f64 	%fd36, %fd35, %fd35;
	sub.s32 	%r14, %r2, %r3;
	mul.wide.s32 	%rd19, %r14, 8;
	add.s64 	%rd20, %rd6, %rd19;
	ld.global.f64 	%fd37, [%rd20];
	sub.f64 	%fd38, %fd37, %fd36;
	mul.wide.s32 	%rd21, %r3, 8;
	add.s64 	%rd22, %rd7, %rd21;
	ld.global.f64 	%fd39, [%rd22];
	add.f64 	%fd40, %fd38, %fd39;
	mul.f64 	%fd41, %fd34, %fd40;
	ld.global.f64 	%fd42, [%rd1];
	div.rn.f64 	%fd43, %fd41, %fd42;
	div.rn.f64 	%fd44, %fd43, %fd42;
	fma.rn.f64 	%fd45, %fd1, %fd34, %fd44;
	add.f64 	%fd46, %fd35, %fd45;
	st.global.f64 	[%rd7], %fd46;
	ld.global.f64 	%fd47, [%rd2];
	mul.f64 	%fd48, %fd47, 0d3FE0000000000000;
	ld.global.f64 	%fd49, [%rd8];
	add.f64 	%fd50, %fd49, %fd49;
	ld.global.u32 	%r15, [%rd3];
	sub.s32 	%r16, %r2, %r15;
	mul.wide.s32 	%rd23, %r16, 8;
	add.s64 	%rd24, %rd5, %rd23;
	ld.global.f64 	%fd51, [%rd24];
	sub.f64 	%fd52, %fd51, %fd50;
	mul.wide.s32 	%rd25, %r15, 8;
	add.s64 	%rd26, %rd8, %rd25;
	ld.global.f64 	%fd53, [%rd26];
	add.f64 	%fd54, %fd52, %fd53;
	mul.f64 	%fd55, %fd48, %fd54;
	ld.global.f64 	%fd56, [%rd1];
	div.rn.f64 	%fd57, %fd55, %fd56;
	div.rn.f64 	%fd58, %fd57, %fd56;
	fma.rn.f64 	%fd59, %fd2, %fd48, %fd58;
	add.f64 	%fd60, %fd49, %fd59;
	st.global.f64 	[%rd8], %fd60;
	ld.global.f64 	%fd126, [%rd9];
	add.f64 	%fd61, %fd126, %fd126;
	ld.global.u32 	%r17, [%rd3];
	sub.s32 	%r18, %r2, %r17;
	mul.wide.s32 	%rd27, %r18, 8;
	add.s64 	%rd28, %rd4, %rd27;
	ld.global.f64 	%fd62, [%rd28];
	sub.f64 	%fd127, %fd62, %fd61;
	mul.wide.s32 	%rd29, %r17, 8;
	add.s64 	%rd30, %rd9, %rd29;
	ld.global.f64 	%fd128, [%rd30];
$L__BB2_5:
	ld.global.f64 	%fd117, [%rd2];
	mul.f64 	%fd118, %fd117, 0d3FE0000000000000;
	add.f64 	%fd119, %fd127, %fd128;
	mul.f64 	%fd120, %fd119, %fd118;
	ld.global.f64 	%fd121, [%rd1];
	div.rn.f64 	%fd122, %fd120, %fd121;
	div.rn.f64 	%fd123, %fd122, %fd121;
	fma.rn.f64 	%fd124, %fd3, %fd118, %fd123;
	add.f64 	%fd125, %fd126, %fd124;
	st.global.f64 	[%rd9], %fd125;
	ret;

}
	// .globl	_Z6step_3PdS_S_S_PiS_S_
.visible .entry _Z6step_3PdS_S_S_PiS_S_(
	.param .u64 .ptr .align 1 _Z6step_3PdS_S_S_PiS_S__param_0,
	.param .u64 .ptr .align 1 _Z6step_3PdS_S_S_PiS_S__param_1,
	.param .u64 .ptr .align 1 _Z6step_3PdS_S_S_PiS_S__param_2,
	.param .u64 .ptr .align 1 _Z6step_3PdS_S_S_PiS_S__param_3,
	.param .u64 .ptr .align 1 _Z6step_3PdS_S_S_PiS_S__param_4,
	.param .u64 .ptr .align 1 _Z6step_3PdS_S_S_PiS_S__param_5,
	.param .u64 .ptr .align 1 _Z6step_3PdS_S_S_PiS_S__param_6
)
{
	.reg .pred 	%p<3>;
	.reg .b32 	%r<14>;
	.reg .b64 	%rd<20>;
	.reg .b64 	%fd<123>;
	// demoted variable
	.shared .align 8 .b8 _ZZ6step_3PdS_S_S_PiS_S_E6localu[8192];
	// demoted variable
	.shared .align 8 .b8 _ZZ6step_3PdS_S_S_PiS_S_E6localv[8192];
	// demoted variable
	.shared .align 8 .b8 _ZZ6step_3PdS_S_S_PiS_S_E6localw[8192];
	ld.param.u64 	%rd7, [_Z6step_3PdS_S_S_PiS_S__param_0];
	ld.param.u64 	%rd8, [_Z6step_3PdS_S_S_PiS_S__param_1];
	ld.param.u64 	%rd9, [_Z6step_3PdS_S_S_PiS_S__param_2];
	ld.param.u64 	%rd10, [_Z6step_3PdS_S_S_PiS_S__param_3];
	ld.param.u64 	%rd11, [_Z6step_3PdS_S_S_PiS_S__param_5];
	ld.param.u64 	%rd12, [_Z6step_3PdS_S_S_PiS_S__param_6];
	cvta.to.global.u64 	%rd1, %rd12;
	cvta.to.global.u64 	%rd2, %rd11;
	cvta.to.global.u64 	%rd13, %rd10;
	cvta.to.global.u64 	%rd14, %rd9;
	cvta.to.global.u64 	%rd15, %rd8;
	cvta.to.global.u64 	%rd16, %rd7;
	mov.u32 	%r1, %tid.x;
	mov.u32 	%r5, %ctaid.x;
	mov.u32 	%r6, %ntid.x;
	mad.lo.s32 	%r7, %r5, %r6, %r1;
	mul.wide.s32 	%rd17, %r7, 8;
	add.s64 	%rd3, %rd16, %rd17;
	ld.global.f64 	%fd17, [%rd3];
	shl.b32 	%r8, %r1, 3;
	mov.u32 	%r9, _ZZ6step_3PdS_S_S_PiS_S_E6localu;
	add.s32 	%r2, %r9, %r8;
	st.shared.f64 	[%r2], %fd17;
	add.s64 	%rd4, %rd15, %rd17;
	ld.global.f64 	%fd18, [%rd4];
	mov.u32 	%r10, _ZZ6step_3PdS_S_S_PiS_S_E6localv;
	add.s32 	%r3, %r10, %r8;
	st.shared.f64 	[%r3], %fd18;
	add.s64 	%rd5, %rd14, %rd17;
	ld.global.f64 	%fd19, [%rd5];
	mov.u32 	%r11, _ZZ6step_3PdS_S_S_PiS_S_E6localw;
	add.s32 	%r4, %r11, %r8;
	st.shared.f64 	[%r4], %fd19;
	bar.sync 	0;
	ld.shared.f64 	%fd1, [%r2];
	mov.f64 	%fd20, 0d3FF0000000000000;
	sub.f64 	%fd21, %fd20, %fd1;
	ld.global.f64 	%fd22, [%rd13];
	ld.shared.f64 	%fd2, [%r4];
	mul.f64 	%fd23, %fd22, %fd2;
	sub.f64 	%fd24, %fd21, %fd23;
	mul.f64 	%fd3, %fd1, %fd24;
	ld.shared.f64 	%fd4, [%r3];
	sub.f64 	%fd25, %fd20, %fd4;
	mul.f64 	%fd26, %fd22, %fd1;
	sub.f64 	%fd27, %fd25, %fd26;
	mul.f64 	%fd5, %fd4, %fd27;
	sub.f64 	%fd28, %fd20, %fd2;
	mul.f64 	%fd29, %fd22, %fd4;
	sub.f64 	%fd6, %fd28, %fd29;
	setp.ne.s32 	%p1, %r1, 0;
	@%p1 bra 	$L__BB3_2;
	ld.shared.f64 	%fd83, [_ZZ6step_3PdS_S_S_PiS_S_E6localu];
	ld.global.f64 	%fd84, [%rd2];
	mul.f64 	%fd85, %fd84, 0d3FE0000000000000;
	add.f64 	%fd86, %fd83, %fd83;
	ld.shared.f64 	%fd87, [_ZZ6step_3PdS_S_S_PiS_S_E6localu+8];
	add.f64 	%fd88, %fd87, %fd87;
	sub.f64 	%fd89, %fd88, %fd86;
	mul.f64 	%fd90, %fd85, %fd89;
	ld.global.f64 	%fd91, [%rd1];
	div.rn.f64 	%fd92, %fd90, %fd91;
	div.rn.f64 	%fd93, %fd92, %fd91;
	add.f64 	%fd94, %fd83, %fd93;
	fma.rn.f64 	%fd95, %fd3, %fd85, %fd94;
	st.global.f64 	[%rd3], %fd95;
	ld.shared.f64 	%fd96, [_ZZ6step_3PdS_S_S_PiS_S_E6localv];
	ld.global.f64 	%fd97, [%rd2];
	mul.f64 	%fd98, %fd97, 0d3FE0000000000000;
	add.f64 	%fd99, %fd96, %fd96;
	ld.shared.f64 	%fd100, [_ZZ6step_3PdS_S_S_PiS_S_E6localv+8];
	add.f64 	%fd101, %fd100, %fd100;
	sub.f64 	%fd102, %fd101, %fd99;
	mul.f64 	%fd103, %fd98, %fd102;
	ld.global.f64 	%fd104, [%rd1];
	div.rn.f64 	%fd105, %fd103, %fd104;
	div.rn.f64 	%fd106, %fd105, %fd104;
	add.f64 	%fd107, %fd96, %fd106;
	fma.rn.f64 	%fd108, %fd5, %fd98, %fd107;
	st.global.f64 	[%rd4], %fd108;
	ld.shared.f64 	%fd120, [_ZZ6step_3PdS_S_S_PiS_S_E6localw];
	mul.f64 	%fd121, %fd120, 0dC000000000000000;
	ld.shared.f64 	%fd109, [_ZZ6step_3PdS_S_S_PiS_S_E6localw+8];
	add.f64 	%fd122, %fd109, %fd109;
	bra.uni 	$L__BB3_5;
$L__BB3_2:
	ld.param.u64 	%rd19, [_Z6step_3PdS_S_S_PiS_S__param_4];
	cvta.to.global.u64 	%rd18, %rd19;
	ld.global.u32 	%r12, [%rd18];
	add.s32 	%r13, %r12, -1;
	setp.ne.s32 	%p2, %r1, %r13;
	@%p2 bra 	$L__BB3_4;
	ld.global.f64 	%fd58, [%rd2];
	mul.f64 	%fd59, %fd58, 0d3FE0000000000000;
	add.f64 	%fd60, %fd1, %fd1;
	ld.shared.f64 	%fd61, [%r2+-8];
	add.f64 	%fd62, %fd61, %fd61;
	sub.f64 	%fd63, %fd62, %fd60;
	mul.f64 	%fd64, %fd59, %fd63;
	ld.global.f64 	%fd65, [%rd1];
	div.rn.f64 	%fd66, %fd64, %fd65;
	div.rn.f64 	%fd67, %fd66, %fd65;
	add.f64 	%fd68, %fd1, %fd67;
	fma.rn.f64 	%fd69, %fd3, %fd59, %fd68;
	st.global.f64 	[%rd3], %fd69;
	ld.global.f64 	%fd70, [%rd2];
	mul.f64 	%fd71, %fd70, 0d3FE0000000000000;
	add.f64 	%fd72, %fd4, %fd4;
	ld.shared.f64 	%fd73, [%r3+-8];
	add.f64 	%fd74, %fd73, %fd73;
	sub.f64 	%fd75, %fd74, %fd72;
	mul.f64 	%fd76, %fd71, %fd75;
	ld.global.f64 	%fd77, [%rd1];
	div.rn.f64 	%fd78, %fd76, %fd77;
	div.rn.f64 	%fd79, %fd78, %fd77;
	add.f64 	%fd80, %fd4, %fd79;
	fma.rn.f64 	%fd81, %fd5, %fd71, %fd80;
	st.global.f64 	[%rd4], %fd81;
	mul.f64 	%fd121, %fd2, 0dC000000000000000;
	ld.shared.f64 	%fd82, [%r4+-8];
	add.f64 	%fd122, %fd82, %fd82;
	mov.f64 	%fd120, %fd2;
	bra.uni 	$L__BB3_5;
$L__BB3_4:
	ld.global.f64 	%fd30, [%rd2];
	mul.f64 	%fd31, %fd30, 0d3FE0000000000000;
	add.f64 	%fd32, %fd1, %fd1;
	ld.shared.f64 	%fd33, [%r2+-8];
	sub.f64 	%fd34, %fd33, %fd32;
	ld.shared.f64 	%fd35, [%r2+8];
	add.f64 	%fd36, %fd34, %fd35;
	mul.f64 	%fd37, %fd31, %fd36;
	ld.global.f64 	%fd38, [%rd1];
	div.rn.f64 	%fd39, %fd37, %fd38;
	div.rn.f64 	%fd40, %fd39, %fd38;
	add.f64 	%fd41, %fd1, %fd40;
	fma.rn.f64 	%fd42, %fd3, %fd31, %fd41;
	st.global.f64 	[%rd3], %fd42;
	ld.global.f64 	%fd43, [%rd2];
	mul.f64 	%fd44, %fd43, 0d3FE0000000000000;
	add.f64 	%fd45, %fd4, %fd4;
	ld.shared.f64 	%fd46, [%r3+-8];
	sub.f64 	%fd47, %fd46, %fd45;
	ld.shared.f64 	%fd48, [%r3+8];
	add.f64 	%fd49, %fd47, %fd48;
	mul.f64 	%fd50, %fd44, %fd49;
	ld.global.f64 	%fd51, [%rd1];
	div.rn.f64 	%fd52, %fd50, %fd51;
	div.rn.f64 	%fd53, %fd52, %fd51;
	add.f64 	%fd54, %fd4, %fd53;
	fma.rn.f64 	%fd55, %fd5, %fd44, %fd54;
	st.global.f64 	[%rd4], %fd55;
	add.f64 	%fd56, %fd2, %fd2;
	ld.shared.f64 	%fd57, [%r4+-8];
	sub.f64 	%fd121, %fd57, %fd56;
	ld.shared.f64 	%fd122, [%r4+8];
	mov.f64 	%fd120, %fd2;
$L__BB3_5:
	ld.global.f64 	%fd110, [%rd2];
	mul.f64 	%fd111, %fd110, 0d3FE0000000000000;
	add.f64 	%fd112, %fd121, %fd122;
	mul.f64 	%fd113, %fd112, %fd111;
	ld.global.f64 	%fd114, [%rd1];
	div.rn.f64 	%fd115, %fd113, %fd114;
	div.rn.f64 	%fd116, %fd115, %fd114;
	add.f64 	%fd117, %fd120, %fd116;
	mul.f64 	%fd118, %fd2, %fd6;
	fma.rn.f64 	%fd119, %fd118, %fd111, %fd117;
	st.global.f64 	[%rd5], %fd119;
	ret;

}
	// .globl	_Z11scale_inputPdS_S_
.visible .entry _Z11scale_inputPdS_S_(
	.param .u64 .ptr .align 1 _Z11scale_inputPdS_S__param_0,
	.param .u64 .ptr .align 1 _Z11scale_inputPdS_S__param_1,
	.param .u64 .ptr .align 1 _Z11scale_inputPdS_S__param_2
)
{
	.reg .b32 	%r<5>;
	.reg .b64 	%rd<10>;
	.reg .b64 	%fd<6>;

	ld.param.u64 	%rd1, [_Z11scale_inputPdS_S__param_0];
	ld.param.u64 	%rd2, [_Z11scale_inputPdS_S__param_1];
	ld.param.u64 	%rd3, [_Z11scale_inputPdS_S__param_2];
	cvta.to.global.u64 	%rd4, %rd2;
	cvta.to.global.u64 	%rd5, %rd1;
	cvta.to.global.u64 	%rd6, %rd3;
	mov.u32 	%r1, %tid.x;
	mov.u32 	%r2, %ctaid.x;
	mov.u32 	%r3, %ntid.x;
	mad.lo.s32 	%r4, %r2, %r3, %r1;
	ld.global.f64 	%fd1, [%rd6];
	add.f64 	%fd2, %fd1, 0d3FF0000000000000;
	rcp.rn.f64 	%fd3, %fd2;
	mul.wide.s32 	%rd7, %r4, 8;
	add.s64 	%rd8, %rd5, %rd7;
	ld.global.f64 	%fd4, [%rd8];
	mul.f64 	%fd5, %fd4, %fd3;
	add.s64 	%rd9, %rd4, %rd7;
	st.global.f64 	[%rd9], %fd5;
	ret;

}


// ===== COMPILED SASS (sm_100) =====

	.target	sm_100

	.elftype	@"ET_EXEC"


//--------------------- .note.nv.tkinfo           --------------------------
	.section	.note.nv.tkinfo,"",@"SHT_NOTE"
	.sectionflags	@"SHF_NOTE_NV_TKINFO"
	.tkinfo
        /*0018*/ 	.word	0x00000002
        /*0030*/ 	.string	""
        /*0030*/ 	.string	"ptxas"
        /*0030*/ 	.string	"Cuda compilation tools, release 13.0, V13.0.88"
        /*0030*/ 	.string	"Build cuda_13.0.r13.0/compiler.36424714_0"
        /*0030*/ 	.string	"-arch sm_100 -m 64 "



//--------------------- .note.nv.cuinfo           --------------------------
	.section	.note.nv.cuinfo,"",@"SHT_NOTE"
	.sectionflags	@"SHF_NOTE_NV_CUINFO"
        /*0018*/ 	.short	0x0002
        /*001a*/ 	.short	0x0064
        /*001c*/ 	.short	0x0082
	.zero		2


//--------------------- .nv.info                  --------------------------
	.section	.nv.info,"",@"SHT_CUDA_INFO"
	.align	4


	//----- nvinfo : EIATTR_REGCOUNT
	.align		4
        /*0000*/ 	.byte	0x04, 0x2f
        /*0002*/ 	.short	(.L_1 - .L_0)
	.align		4
.L_0:
        /*0004*/ 	.word	index@(_Z9transposePd)
        /*0008*/ 	.word	0x0000000a


	//----- nvinfo : EIATTR_FRAME_SIZE
	.align		4
.L_1:
        /*000c*/ 	.byte	0x04, 0x11
        /*000e*/ 	.short	(.L_3 - .L_2)
	.align		4
.L_2:
        /*0010*/ 	.word	index@(_Z9transposePd)
        /*0014*/ 	.word	0x00000000


	//----- nvinfo : EIATTR_REGCOUNT
	.align		4
.L_3:
        /*0018*/ 	.byte	0x04, 0x2f
        /*001a*/ 	.short	(.L_5 - .L_4)
	.align		4
.L_4:
        /*001c*/ 	.word	index@(_Z7set_LHSPdS_)
        /*0020*/ 	.word	0x0000000c


	//----- nvinfo : EIATTR_FRAME_SIZE
	.align		4
.L_5:
        /*0024*/ 	.byte	0x04, 0x11
        /*0026*/ 	.short	(.L_7 - .L_6)
	.align		4
.L_6:
        /*0028*/ 	.word	index@(_Z7set_LHSPdS_)
        /*002c*/ 	.word	0x00000000


	//----- nvinfo : EIATTR_REGCOUNT
	.align		4
.L_7:
        /*0030*/ 	.byte	0x04, 0x2f
        /*0032*/ 	.short	(.L_9 - .L_8)
	.align		4
.L_8:
        /*0034*/ 	.word	index@(_Z6step_1PdS_S_S_PiS_S_)
        /*0038*/ 	.word	0x0000002a


	//----- nvinfo : EIATTR_FRAME_SIZE
	.align		4
.L_9:
        /*003c*/ 	.byte	0x04, 0x11
        /*003e*/ 	.short	(.L_11 - .L_10)
	.align		4
.L_10:
        /*0040*/ 	.word	index@($__internal_2_$__cuda_sm20_div_rn_f64_full)
        /*0044*/ 	.word	0x00000000


	//----- nvinfo : EIATTR_FRAME_SIZE
	.align		4
.L_11:
        /*0048*/ 	.byte	0x04, 0x11
        /*004a*/ 	.short	(.L_13 - .L_12)
	.align		4
.L_12:
        /*004c*/ 	.word	index@(_Z6step_1PdS_S_S_PiS_S_)
        /*0050*/ 	.word	0x00000000


	//----- nvinfo : EIATTR_REGCOUNT
	.align		4
.L_13:
        /*0054*/ 	.byte	0x04, 0x2f
        /*0056*/ 	.short	(.L_15 - .L_14)
	.align		4
.L_14:
        /*0058*/ 	.word	index@(_Z6step_3PdS_S_S_PiS_S_)
        /*005c*/ 	.word	0x00000030


	//----- nvinfo : EIATTR_FRAME_SIZE
	.align		4
.L_15:
        /*0060*/ 	.byte	0x04, 0x11
        /*0062*/ 	.short	(.L_17 - .L_16)
	.align		4
.L_16:
        /*0064*/ 	.word	index@($__internal_1_$__cuda_sm20_div_rn_f64_full)
        /*0068*/ 	.word	0x00000000


	//----- nvinfo : EIATTR_FRAME_SIZE
	.align		4
.L_17:
        /*006c*/ 	.byte	0x04, 0x11
        /*006e*/ 	.short	(.L_19 - .L_18)
	.align		4
.L_18:
        /*0070*/ 	.word	index@(_Z6step_3PdS_S_S_PiS_S_)
        /*0074*/ 	.word	0x00000000


	//----- nvinfo : EIATTR_REGCOUNT
	.align		4
.L_19:
        /*0078*/ 	.byte	0x04, 0x2f
        /*007a*/ 	.short	(.L_21 - .L_20)
	.align		4
.L_20:
        /*007c*/ 	.word	index@(_Z11scale_inputPdS_S_)
        /*0080*/ 	.word	0x00000010


	//----- nvinfo : EIATTR_FRAME_SIZE
	.align		4
.L_21:
        /*0084*/ 	.byte	0x04, 0x11
        /*0086*/ 	.short	(.L_23 - .L_22)
	.align		4
.L_22:
        /*0088*/ 	.word	index@($__internal_0_$__cuda_sm20_dblrcp_rn_slowpath_v3)
        /*008c*/ 	.word	0x00000000


	//----- nvinfo : EIATTR_FRAME_SIZE
	.align		4
.L_23:
        /*0090*/ 	.byte	0x04, 0x11
        /*0092*/ 	.short	(.L_25 - .L_24)
	.align		4
.L_24:
        /*0094*/ 	.word	index@(_Z11scale_inputPdS_S_)
        /*0098*/ 	.word	0x00000000


	//----- nvinfo : EIATTR_MIN_STACK_SIZE
	.align		4
.L_25:
        /*009c*/ 	.byte	0x04, 0x12
        /*009e*/ 	.short	(.L_27 - .L_26)
	.align		4
.L_26:
        /*00a0*/ 	.word	index@(_Z11scale_inputPdS_S_)
        /*00a4*/ 	.word	0x00000000


	//----- nvinfo : EIATTR_MIN_STACK_SIZE
	.align		4
.L_27:
        /*00a8*/ 	.byte	0x04, 0x12
        /*00aa*/ 	.short	(.L_29 - .L_28)
	.align		4
.L_28:
        /*00ac*/ 	.word	index@(_Z6step_3PdS_S_S_PiS_S_)
        /*00b0*/ 	.word	0x00000000


	//----- nvinfo : EIATTR_MIN_STACK_SIZE
	.align		4
.L_29:
        /*00b4*/ 	.byte	0x04, 0x12
        /*00b6*/ 	.short	(.L_31 - .L_30)
	.align		4
.L_30:
        /*00b8*/ 	.word	index@(_Z6step_1PdS_S_S_PiS_S_)
        /*00bc*/ 	.word	0x00000000


	//----- nvinfo : EIATTR_MIN_STACK_SIZE
	.align		4
.L_31:
        /*00c0*/ 	.byte	0x04, 0x12
        /*00c2*/ 	.short	(.L_33 - .L_32)
	.align		4
.L_32:
        /*00c4*/ 	.word	index@(_Z7set_LHSPdS_)
        /*00c8*/ 	.word	0x00000000


	//----- nvinfo : EIATTR_MIN_STACK_SIZE
	.align		4
.L_33:
        /*00cc*/ 	.byte	0x04, 0x12
        /*00ce*/ 	.short	(.L_35 - .L_34)
	.align		4
.L_34:
        /*00d0*/ 	.word	index@(_Z9transposePd)
        /*00d4*/ 	.word	0x00000000
.L_35:


//--------------------- .nv.compat                --------------------------
	.section	.nv.compat,"",@"SHT_CUDA_COMPAT_INFO"
	.align	4
        /*0000*/ 	.byte	0x02, 0x09, 0x00, 0x00, 0x02, 0x02, 0x01, 0x00, 0x02, 0x05, 0x05, 0x00, 0x03, 0x07, 0x01, 0x01
        /*0010*/ 	.byte	0x02, 0x03, 0x00, 0x00, 0x02, 0x06, 0x01, 0x00, 0x04, 0x0b, 0x08, 0x00, 0x01, 0x00, 0x00, 0x00
        /*0020*/ 	.byte	0x00, 0x00, 0x00, 0x00


//--------------------- .nv.info._Z11scale_inputPdS_S_ --------------------------
	.section	.nv.info._Z11scale_inputPdS_S_,"",@"SHT_CUDA_INFO"
	.sectionflags	@""
	.align	4


	//----- nvinfo : EIATTR_CUDA_API_VERSION
	.align		4
        /*0000*/ 	.byte	0x04, 0x37
        /*0002*/ 	.short	(.L_37 - .L_36)
.L_36:
        /*0004*/ 	.word	0x00000082


	//----- nvinfo : EIATTR_KPARAM_INFO
	.align		4
.L_37:
        /*0008*/ 	.byte	0x04, 0x17
        /*000a*/ 	.short	(.L_39 - .L_38)
.L_38:
        /*000c*/ 	.word	0x00000000
        /*0010*/ 	.short	0x0002
        /*0012*/ 	.short	0x0010
        /*0014*/ 	.byte	0x00, 0xf5, 0x21, 0x00


	//----- nvinfo : EIATTR_KPARAM_INFO
	.align		4
.L_39:
        /*0018*/ 	.byte	0x04, 0x17
        /*001a*/ 	.short	(.L_41 - .L_40)
.L_40:
        /*001c*/ 	.word	0x00000000
        /*0020*/ 	.short	0x0001
        /*0022*/ 	.short	0x0008
        /*0024*/ 	.byte	0x00, 0xf5, 0x21, 0x00


	//----- nvinfo : EIATTR_KPARAM_INFO
	.align		4
.L_41:
        /*0028*/ 	.byte	0x04, 0x17
        /*002a*/ 	.short	(.L_43 - .L_42)
.L_42:
        /*002c*/ 	.word	0x00000000
        /*0030*/ 	.short	0x0000
        /*0032*/ 	.short	0x0000
        /*0034*/ 	.byte	0x00, 0xf5, 0x21, 0x00


	//----- nvinfo : EIATTR_SPARSE_MMA_MASK
	.align		4
.L_43:
        /*0038*/ 	.byte	0x03, 0x50
        /*003a*/ 	.short	0x0000


	//----- nvinfo : EIATTR_MAXREG_COUNT
	.align		4
        /*003c*/ 	.byte	0x03, 0x1b
        /*003e*/ 	.short	0x00ff


	//----- nvinfo : EIATTR_MERCURY_ISA_VERSION
	.align		4
        /*0040*/ 	.byte	0x03, 0x5f
        /*0042*/ 	.short	0x0101


	//----- nvinfo : EIATTR_VRC_CTA_INIT_COUNT
	.align		4
        /*0044*/ 	.byte	0x02, 0x4a
	.zero		1
	.zero		1


	//----- nvinfo : EIATTR_EXIT_INSTR_OFFSETS
	.align		4
        /*0048*/ 	.byte	0x04, 0x1c
        /*004a*/ 	.short	(.L_45 - .L_44)


	//   ....[0]....
.L_44:
        /*004c*/ 	.word	0x000001d0


	//----- nvinfo : EIATTR_CRS_STACK_SIZE
	.align		4
.L_45:
        /*0050*/ 	.byte	0x04, 0x1e
        /*0052*/ 	.short	(.L_47 - .L_46)
.L_46:
        /*0054*/ 	.word	0x00000000


	//----- nvinfo : EIATTR_CBANK_PARAM_SIZE
	.align		4
.L_47:
        /*0058*/ 	.byte	0x03, 0x19
        /*005a*/ 	.short	0x0018


	//----- nvinfo : EIATTR_PARAM_CBANK
	.align		4
        /*005c*/ 	.byte	0x04, 0x0a
        /*005e*/ 	.short	(.L_49 - .L_48)
	.align		4
.L_48:
        /*0060*/ 	.word	index@(.nv.constant0._Z11scale_inputPdS_S_)
        /*0064*/ 	.short	0x0380
        /*0066*/ 	.short	0x0018


	//----- nvinfo : EIATTR_SW_WAR
	.align		4
.L_49:
        /*0068*/ 	.byte	0x04, 0x36
        /*006a*/ 	.short	(.L_51 - .L_50)
.L_50:
        /*006c*/ 	.word	0x00000008
.L_51:


//--------------------- .nv.info._Z6step_3PdS_S_S_PiS_S_ --------------------------
	.section	.nv.info._Z6step_3PdS_S_S_PiS_S_,"",@"SHT_CUDA_INFO"
	.sectionflags	@""
	.align	4


	//----- nvinfo : EIATTR_CUDA_API_VERSION
	.align		4
        /*0000*/ 	.byte	0x04, 0x37
        /*0002*/ 	.short	(.L_53 - .L_52)
.L_52:
        /*0004*/ 	.word	0x00000082


	//----- nvinfo : EIATTR_KPARAM_INFO
	.align		4
.L_53:
        /*0008*/ 	.byte	0x04, 0x17
        /*000a*/ 	.short	(.L_55 - .L_54)
.L_54:
        /*000c*/ 	.word	0x00000000
        /*0010*/ 	.short	0x0006
        /*0012*/ 	.short	0x0030
        /*0014*/ 	.byte	0x00, 0xf5, 0x21, 0x00


	//----- nvinfo : EIATTR_KPARAM_INFO
	.align		4
.L_55:
        /*0018*/ 	.byte	0x04, 0x17
        /*001a*/ 	.short	(.L_57 - .L_56)
.L_56:
        /*001c*/ 	.word	0x00000000
        /*0020*/ 	.short	0x0005
        /*0022*/ 	.short	0x0028
        /*0024*/ 	.byte	0x00, 0xf5, 0x21, 0x00


	//----- nvinfo : EIATTR_KPARAM_INFO
	.align		4
.L_57:
        /*0028*/ 	.byte	0x04, 0x17
        /*002a*/ 	.short	(.L_59 - .L_58)
.L_58:
        /*002c*/ 	.word	0x00000000
        /*0030*/ 	.short	0x0004
        /*0032*/ 	.short	0x0020
        /*0034*/ 	.byte	0x00, 0xf5, 0x21, 0x00


	//----- nvinfo : EIATTR_KPARAM_INFO
	.align		4
.L_59:
        /*0038*/ 	.byte	0x04, 0x17
        /*003a*/ 	.short	(.L_61 - .L_60)
.L_60:
        /*003c*/ 	.word	0x00000000
        /*0040*/ 	.short	0x0003
        /*0042*/ 	.short	0x0018
        /*0044*/ 	.byte	0x00, 0xf5, 0x21, 0x00


	//----- nvinfo : EIATTR_KPARAM_INFO
	.align		4
.L_61:
        /*0048*/ 	.byte	0x04, 0x17
        /*004a*/ 	.short	(.L_63 - .L_62)
.L_62:
        /*004c*/ 	.word	0x00000000
        /*0050*/ 	.short	0x0002
        /*0052*/ 	.short	0x0010
        /*0054*/ 	.byte	0x00, 0xf5, 0x21, 0x00


	//----- nvinfo : EIATTR_KPARAM_INFO
	.align		4
.L_63:
        /*0058*/ 	.byte	0x04, 0x17
        /*005a*/ 	.short	(.L_65 - .L_64)
.L_64:
        /*005c*/ 	.word	0x00000000
        /*0060*/ 	.short	0x0001
        /*0062*/ 	.short	0x0008
        /*0064*/ 	.byte	0x00, 0xf5, 0x21, 0x00


	//----- nvinfo : EIATTR_KPARAM_INFO
	.align		4
.L_65:
        /*0068*/ 	.byte	0x04, 0x17
        /*006a*/ 	.short	(.L_67 - .L_66)
.L_66:
        /*006c*/ 	.word	0x00000000
        /*0070*/ 	.short	0x0000
        /*0072*/ 	.short	0x0000
        /*0074*/ 	.byte	0x00, 0xf5, 0x21, 0x00


	//----- nvinfo : EIATTR_SPARSE_MMA_MASK
	.align		4
.L_67:
        /*0078*/ 	.byte	0x03, 0x50
        /*007a*/ 	.short	0x0000


	//----- nvinfo : EIATTR_MAXREG_COUNT
	.align		4
        /*007c*/ 	.byte	0x03, 0x1b
        /*007e*/ 	.short	0x00ff


	//----- nvinfo : EIATTR_NUM_BARRIERS
	.align		4
        /*0080*/ 	.byte	0x02, 0x4c
        /*0082*/ 	.byte	0x01
	.zero		1


	//----- nvinfo : EIATTR_MERCURY_ISA_VERSION
	.align		4
        /*0084*/ 	.byte	0x03, 0x5f
        /*0086*/ 	.short	0x0101


	//----- nvinfo : EIATTR_VRC_CTA_INIT_COUNT
	.align		4
        /*0088*/ 	.byte	0x02, 0x4a
	.zero		1
	.zero		1


	//----- nvinfo : EIATTR_EXIT_INSTR_OFFSETS
	.align		4
        /*008c*/ 	.byte	0x04, 0x1c
        /*008e*/ 	.short	(.L_69 - .L_68)


	//   ....[0]....
.L_68:
        /*0090*/ 	.word	0x00001d40


	//----- nvinfo : EIATTR_CRS_STACK_SIZE
	.align		4
.L_69:
        /*0094*/ 	.byte	0x04, 0x1e
        /*0096*/ 	.short	(.L_71 - .L_70)
.L_70:
        /*0098*/ 	.word	0x00000000


	//----- nvinfo : EIATTR_CBANK_PARAM_SIZE
	.align		4
.L_71:
        /*009c*/ 	.byte	0x03, 0x19
        /*009e*/ 	.short	0x0038


	//----- nvinfo : EIATTR_PARAM_CBANK
	.align		4
        /*00a0*/ 	.byte	0x04, 0x0a
        /*00a2*/ 	.short	(.L_73 - .L_72)
	.align		4
.L_72:
        /*00a4*/ 	.word	index@(.nv.constant0._Z6step_3PdS_S_S_PiS_S_)
        /*00a8*/ 	.short	0x0380
        /*00aa*/ 	.short	0x0038


	//----- nvinfo : EIATTR_SW_WAR
	.align		4
.L_73:
        /*00ac*/ 	.byte	0x04, 0x36
        /*00ae*/ 	.short	(.L_75 - .L_74)
.L_74:
        /*00b0*/ 	.word	0x00000008
.L_75:


//--------------------- .nv.info._Z6step_1PdS_S_S_PiS_S_ --------------------------
	.section	.nv.info._Z6step_1PdS_S_S_PiS_S_,"",@"SHT_CUDA_INFO"
	.sectionflags	@""
	.align	4


	//----- nvinfo : EIATTR_CUDA_API_VERSION
	.align		4
        /*0000*/ 	.byte	0x04, 0x37
        /*0002*/ 	.short	(.L_77 - .L_76)
.L_76:
        /*0004*/ 	.word	0x00000082


	//----- nvinfo : EIATTR_KPARAM_INFO
	.align		4
.L_77:
        /*0008*/ 	.byte	0x04, 0x17
        /*000a*/ 	.short	(.L_79 - .L_78)
.L_78:
        /*000c*/ 	.word	0x00000000
        /*0010*/ 	.short	0x0006
        /*0012*/ 	.short	0x0030
        /*0014*/ 	.byte	0x00, 0xf5, 0x21, 0x00


	//----- nvinfo : EIATTR_KPARAM_INFO
	.align		4
.L_79:
        /*0018*/ 	.byte	0x04, 0x17
        /*001a*/ 	.short	(.L_81 - .L_80)
.L_80:
        /*001c*/ 	.word	0x00000000
        /*0020*/ 	.short	0x0005
        /*0022*/ 	.short	0x0028
        /*0024*/ 	.byte	0x00, 0xf5, 0x21, 0x00


	//----- nvinfo : EIATTR_KPARAM_INFO
	.align		4
.L_81:
        /*0028*/ 	.byte	0x04, 0x17
        /*002a*/ 	.short	(.L_83 - .L_82)
.L_82:
        /*002c*/ 	.word	0x00000000
        /*0030*/ 	.short	0x0004
        /*0032*/ 	.short	0x0020
        /*0034*/ 	.byte	0x00, 0xf5, 0x21, 0x00


	//----- nvinfo : EIATTR_KPARAM_INFO
	.align		4
.L_83:
        /*0038*/ 	.byte	0x04, 0x17
        /*003a*/ 	.short	(.L_85 - .L_84)
.L_84:
        /*003c*/ 	.word	0x00000000
        /*0040*/ 	.short	0x0003
        /*0042*/ 	.short	0x0018
        /*0044*/ 	.byte	0x00, 0xf5, 0x21, 0x00


	//----- nvinfo : EIATTR_KPARAM_INFO
	.align		4
.L_85:
        /*0048*/ 	.byte	0x04, 0x17
        /*004a*/ 	.short	(.L_87 - .L_86)
.L_86:
        /*004c*/ 	.word	0x00000000
        /*0050*/ 	.short	0x0002
        /*0052*/ 	.short	0x0010
        /*0054*/ 	.byte	0x00, 0xf5, 0x21, 0x00


	//----- nvinfo : EIATTR_KPARAM_INFO
	.align		4
.L_87:
        /*0058*/ 	.byte	0x04, 0x17
        /*005a*/ 	.short	(.L_89 - .L_88)
.L_88:
        /*005c*/ 	.word	0x00000000
        /*0060*/ 	.short	0x0001
        /*0062*/ 	.short	0x0008
        /*0064*/ 	.byte	0x00, 0xf5, 0x21, 0x00


	//----- nvinfo : EIATTR_KPARAM_INFO
	.align		4
.L_89:
        /*0068*/ 	.byte	0x04, 0x17
        /*006a*/ 	.short	(.L_91 - .L_90)
.L_90:
        /*006c*/ 	.word	0x00000000
        /*0070*/ 	.short	0x0000
        /*0072*/ 	.short	0x0000
        /*0074*/ 	.byte	0x00, 0xf5, 0x21, 0x00


	//----- nvinfo : EIATTR_SPARSE_MMA_MASK
	.align		4
.L_91:
        /*0078*/ 	.byte	0x03, 0x50
        /*007a*/ 	.short	0x0000


	//----- nvinfo : EIATTR_MAXREG_COUNT
	.align		4
        /*007c*/ 	.byte	0x03, 0x1b
        /*007e*/ 	.short	0x00ff


	//----- nvinfo : EIATTR_NUM_BARRIERS
	.align		4
        /*0080*/ 	.byte	0x02, 0x4c
        /*0082*/ 	.byte	0x01
	.zero		1


	//----- nvinfo : EIATTR_MERCURY_ISA_VERSION
	.align		4
        /*0084*/ 	.byte	0x03, 0x5f
        /*0086*/ 	.short	0x0101


	//----- nvinfo : EIATTR_VRC_CTA_INIT_COUNT
	.align		4
        /*0088*/ 	.byte	0x02, 0x4a
	.zero		1
	.zero		1


	//----- nvinfo : EIATTR_EXIT_INSTR_OFFSETS
	.align		4
        /*008c*/ 	.byte	0x04, 0x1c
        /*008e*/ 	.short	(.L_93 - .L_92)


	//   ....[0]....
.L_92:
        /*0090*/ 	.word	0x000021c0


	//----- nvinfo : EIATTR_CRS_STACK_SIZE
	.align		4
.L_93:
        /*0094*/ 	.byte	0x04, 0x1e
        /*0096*/ 	.short	(.L_95 - .L_94)
.L_94:
        /*0098*/ 	.word	0x00000000


	//----- nvinfo : EIATTR_CBANK_PARAM_SIZE
	.align		4
.L_95:
        /*009c*/ 	.byte	0x03, 0x19
        /*009e*/ 	.short	0x0038


	//----- nvinfo : EIATTR_PARAM_CBANK
	.align		4
        /*00a0*/ 	.byte	0x04, 0x0a
        /*00a2*/ 	.short	(.L_97 - .L_96)
	.align		4
.L_96:
        /*00a4*/ 	.word	index@(.nv.constant0._Z6step_1PdS_S_S_PiS_S_)
        /*00a8*/ 	.short	0x0380
        /*00aa*/ 	.short	0x0038


	//----- nvinfo : EIATTR_SW_WAR
	.align		4
.L_97:
        /*00ac*/ 	.byte	0x04, 0x36
        /*00ae*/ 	.short	(.L_99 - .L_98)
.L_98:
        /*00b0*/ 	.word	0x00000008
.L_99:


//--------------------- .nv.info._Z7set_LHSPdS_   --------------------------
	.section	.nv.info._Z7set_LHSPdS_,"",@"SHT_CUDA_INFO"
	.sectionflags	@""
	.align	4


	//----- nvinfo : EIATTR_CUDA_API_VERSION
	.align		4
        /*0000*/ 	.byte	0x04, 0x37
        /*0002*/ 	.short	(.L_101 - .L_100)
.L_100:
        /*0004*/ 	.word	0x00000082


	//----- nvinfo : EIATTR_KPARAM_INFO
	.align		4
.L_101:
        /*0008*/ 	.byte	0x04, 0x17
        /*000a*/ 	.short	(.L_103 - .L_102)
.L_102:
        /*000c*/ 	.word	0x00000000
        /*0010*/ 	.short	0x0001
        /*0012*/ 	.short	0x0008
        /*0014*/ 	.byte	0x00, 0xf5, 0x21, 0x00


	//----- nvinfo : EIATTR_KPARAM_INFO
	.align		4
.L_103:
        /*0018*/ 	.byte	0x04, 0x17
        /*001a*/ 	.short	(.L_105 - .L_104)
.L_104:
        /*001c*/ 	.word	0x00000000
        /*0020*/ 	.short	0x0000
        /*0022*/ 	.short	0x0000
        /*0024*/ 	.byte	0x00, 0xf5, 0x21, 0x00


	//----- nvinfo : EIATTR_SPARSE_MMA_MASK
	.align		4
.L_105:
        /*0028*/ 	.byte	0x03, 0x50
        /*002a*/ 	.short	0x0000


	//----- nvinfo : EIATTR_MAXREG_COUNT
	.align		4
        /*002c*/ 	.byte	0x03, 0x1b
        /*002e*/ 	.short	0x00ff


	//----- nvinfo : EIATTR_MERCURY_ISA_VERSION
	.align		4
        /*0030*/ 	.byte	0x03, 0x5f
        /*0032*/ 	.short	0x0101


	//----- nvinfo : EIATTR_VRC_CTA_INIT_COUNT
	.align		4
        /*0034*/ 	.byte	0x02, 0x4a
	.zero		1
	.zero		1


	//----- nvinfo : EIATTR_EXIT_INSTR_OFFSETS
	.align		4
        /*0038*/ 	.byte	0x04, 0x1c
        /*003a*/ 	.short	(.L_107 - .L_106)


	//   ....[0]....
.L_106:
        /*003c*/ 	.word	0x00000110


	//----- nvinfo : EIATTR_CBANK_PARAM_SIZE
	.align		4
.L_107:
        /*0040*/ 	.byte	0x03, 0x19
        /*0042*/ 	.short	0x0010


	//----- nvinfo : EIATTR_PARAM_CBANK
	.align		4
        /*0044*/ 	.byte	0x04, 0x0a
        /*0046*/ 	.short	(.L_109 - .L_108)
	.align		4
.L_108:
        /*0048*/ 	.word	index@(.nv.constant0._Z7set_LHSPdS_)
        /*004c*/ 	.short	0x0380
        /*004e*/ 	.short	0x0010


	//----- nvinfo : EIATTR_SW_WAR
	.align		4
.L_109:
        /*0050*/ 	.byte	0x04, 0x36
        /*0052*/ 	.short	(.L_111 - .L_110)
.L_110:
        /*0054*/ 	.word	0x00000008
.L_111:


//--------------------- .nv.info._Z9transposePd   --------------------------
	.section	.nv.info._Z9transposePd,"",@"SHT_CUDA_INFO"
	.sectionflags	@""
	.align	4


	//----- nvinfo : EIATTR_CUDA_API_VERSION
	.align		4
        /*0000*/ 	.byte	0x04, 0x37
        /*0002*/ 	.short	(.L_113 - .L_112)
.L_112:
        /*0004*/ 	.word	0x00000082


	//----- nvinfo : EIATTR_KPARAM_INFO
	.align		4
.L_113:
        /*0008*/ 	.byte	0x04, 0x17
        /*000a*/ 	.short	(.L_115 - .L_114)
.L_114:
        /*000c*/ 	.word	0x00000000
        /*0010*/ 	.short	0x0000
        /*0012*/ 	.short	0x0000
        /*0014*/ 	.byte	0x00, 0xf5, 0x21, 0x00


	//----- nvinfo : EIATTR_SPARSE_MMA_MASK
	.align		4
.L_115:
        /*0018*/ 	.byte	0x03, 0x50
        /*001a*/ 	.short	0x0000


	//----- nvinfo : EIATTR_MAXREG_COUNT
	.align		4
        /*001c*/ 	.byte	0x03, 0x1b
        /*001e*/ 	.short	0x00ff


	//----- nvinfo : EIATTR_NUM_BARRIERS
	.align		4
        /*0020*/ 	.byte	0x02, 0x4c
        /*0022*/ 	.byte	0x01
	.zero		1


	//----- nvinfo : EIATTR_MERCURY_ISA_VERSION
	.align		4
        /*0024*/ 	.byte	0x03, 0x5f
        /*0026*/ 	.short	0x0101


	//----- nvinfo : EIATTR_VRC_CTA_INIT_COUNT
	.align		4
        /*0028*/ 	.byte	0x02, 0x4a
	.zero		1
	.zero		1


	//----- nvinfo : EIATTR_EXIT_INSTR_OFFSETS
	.align		4
        /*002c*/ 	.byte	0x04, 0x1c
        /*002e*/ 	.short	(.L_117 - .L_116)


	//   ....[0]....
.L_116:
        /*0030*/ 	.word	0x000000d0


	//----- nvinfo : EIATTR_CBANK_PARAM_SIZE
	.align		4
.L_117:
        /*0034*/ 	.byte	0x03, 0x19
        /*0036*/ 	.short	0x0008


	//----- nvinfo : EIATTR_PARAM_CBANK
	.align		4
        /*0038*/ 	.byte	0x04, 0x0a
        /*003a*/ 	.short	(.L_119 - .L_118)
	.align		4
.L_118:
        /*003c*/ 	.word	index@(.nv.constant0._Z9transposePd)
        /*0040*/ 	.short	0x0380
        /*0042*/ 	.short	0x0008


	//----- nvinfo : EIATTR_SW_WAR
	.align		4
.L_119:
        /*0044*/ 	.byte	0x04, 0x36
        /*0046*/ 	.short	(.L_121 - .L_120)
.L_120:
        /*0048*/ 	.word	0x00000008
.L_121:


//--------------------- .nv.callgraph             --------------------------
	.section	.nv.callgraph,"",@"SHT_CUDA_CALLGRAPH"
	.align	4
	.sectionentsize	8
	.align		4
        /*0000*/ 	.word	0x00000000
	.align		4
        /*0004*/ 	.word	0xffffffff
	.align		4
        /*0008*/ 	.word	0x00000000
	.align		4
        /*000c*/ 	.word	0xfffffffe
	.align		4
        /*0010*/ 	.word	0x00000000
	.align		4
        /*0014*/ 	.word	0xfffffffd
	.align		4
        /*0018*/ 	.word	0x00000000
	.align		4
        /*001c*/ 	.word	0xfffffffc


//--------------------- .text._Z11scale_inputPdS_S_ --------------------------
	.section	.text._Z11scale_inputPdS_S_,"ax",@progbits
	.align	128
        .global         _Z11scale_inputPdS_S_
        .type           _Z11scale_inputPdS_S_,@function
        .size           _Z11scale_inputPdS_S_,(.L_x_80 - _Z11scale_inputPdS_S_)
        .other          _Z11scale_inputPdS_S_,@"STO_CUDA_ENTRY STV_DEFAULT"
_Z11scale_inputPdS_S_:
.text._Z11scale_inputPdS_S_:
[----:B------:R-:W-:Y:S08]  /*0000*/  LDC R1, c[0x0][0x37c] ;  /* 0x0000df00ff017b82 */ /* 0x000ff00000000800 */
[----:B------:R-:W0:Y:S01]  /*0010*/  LDC.64 R2, c[0x0][0x390] ;  /* 0x0000e400ff027b82 */ /* 0x000e220000000a00 */
[----:B------:R-:W0:Y:S02]  /*0020*/  LDCU.64 UR4, c[0x0][0x358] ;  /* 0x00006b00ff0477ac */ /* 0x000e240008000a00 */
[----:B0-----:R-:W2:Y:S05]  /*0030*/  LDG.E.64 R2, desc[UR4][R2.64] ;  /* 0x0000000402027981 */ /* 0x001eaa000c1e1b00 */
[----:B------:R-:W0:Y:S01]  /*0040*/  S2UR UR6, SR_CTAID.X ;  /* 0x00000000000679c3 */ /* 0x000e220000002500 */
[----:B------:R-:W0:Y:S07]  /*0050*/  S2R R0, SR_TID.X ;  /* 0x0000000000007919 */ /* 0x000e2e0000002100 */
[----:B------:R-:W0:Y:S02]  /*0060*/  LDC R13, c[0x0][0x360] ;  /* 0x0000d800ff0d7b82 */ /* 0x000e240000000800 */
[----:B0-----:R-:W-:Y:S01]  /*0070*/  IMAD R0, R13, UR6, R0 ;  /* 0x000000060d007c24 */ /* 0x001fe2000f8e0200 */
[----:B--2---:R-:W-:-:S06]  /*0080*/  DADD R4, R2, 1 ;  /* 0x3ff0000002047429 */ /* 0x004fcc0000000000 */
[----:B------:R-:W0:Y:S04]  /*0090*/  MUFU.RCP64H R7, R5 ;  /* 0x0000000500077308 */ /* 0x000e280000001800 */
[----:B------:R-:W-:-:S05]  /*00a0*/  VIADD R6, R5, 0x300402 ;  /* 0x0030040205067836 */ /* 0x000fca0000000000 */
[----:B------:R-:W-:Y:S01]  /*00b0*/  FSETP.GEU.AND P0, PT, |R6|, 5.8789094863358348022e-39, PT ;  /* 0x004004020600780b */ /* 0x000fe20003f0e200 */
[----:B0-----:R-:W-:-:S08]  /*00c0*/  DFMA R8, -R4, R6, 1 ;  /* 0x3ff000000408742b */ /* 0x001fd00000000106 */
[----:B------:R-:W-:-:S08]  /*00d0*/  DFMA R8, R8, R8, R8 ;  /* 0x000000080808722b */ /* 0x000fd00000000008 */
[----:B------:R-:W-:-:S08]  /*00e0*/  DFMA R8, R6, R8, R6 ;  /* 0x000000080608722b */ /* 0x000fd00000000006 */
[----:B------:R-:W-:-:S08]  /*00f0*/  DFMA R10, -R4, R8, 1 ;  /* 0x3ff00000040a742b */ /* 0x000fd00000000108 */
[----:B------:R-:W-:Y:S01]  /*0100*/  DFMA R8, R8, R10, R8 ;  /* 0x0000000a0808722b */ /* 0x000fe20000000008 */
[----:B------:R-:W-:Y:S10]  /*0110*/  @P0 BRA `(.L_x_0) ;  /* 0x0000000000100947 */ /* 0x000ff40003800000 */
[----:B------:R-:W-:-:S05]  /*0120*/  LOP3.LUT R2, R5, 0x7fffffff, RZ, 0xc0, !PT ;  /* 0x7fffffff05027812 */ /* 0x000fca00078ec0ff */
[----:B------:R-:W-:Y:S01]  /*0130*/  VIADD R8, R2, 0xfff00000 ;  /* 0xfff0000002087836 */ /* 0x000fe20000000000 */
[----:B------:R-:W-:-:S07]  /*0140*/  MOV R2, 0x160 ;  /* 0x0000016000027802 */ /* 0x000fce0000000f00 */
[----:B------:R-:W-:Y:S05]  /*0150*/  CALL.REL.NOINC `($__internal_0_$__cuda_sm20_dblrcp_rn_slowpath_v3) ;  /* 0x0000000000207944 */ /* 0x000fea0003c00000 */
.L_x_0:
[----:B------:R-:W0:Y:S08]  /*0160*/  LDC.64 R2, c[0x0][0x380] ;  /* 0x0000e000ff027b82 */ /* 0x000e300000000a00 */
[----:B------:R-:W1:Y:S01]  /*0170*/  LDC.64 R4, c[0x0][0x388] ;  /* 0x0000e200ff047b82 */ /* 0x000e620000000a00 */
[----:B0-----:R-:W-:-:S06]  /*0180*/  IMAD.WIDE R2, R0, 0x8, R2 ;  /* 0x0000000800027825 */ /* 0x001fcc00078e0202 */
[----:B------:R-:W2:Y:S01]  /*0190*/  LDG.E.64 R2, desc[UR4][R2.64] ;  /* 0x0000000402027981 */ /* 0x000ea2000c1e1b00 */
[----:B-1----:R-:W-:Y:S01]  /*01a0*/  IMAD.WIDE R4, R0, 0x8, R4 ;  /* 0x0000000800047825 */ /* 0x002fe200078e0204 */
[----:B--2---:R-:W-:-:S07]  /*01b0*/  DMUL R8, R2, R8 ;  /* 0x0000000802087228 */ /* 0x004fce0000000000 */
[----:B------:R-:W-:Y:S01]  /*01c0*/  STG.E.64 desc[UR4][R4.64], R8 ;  /* 0x0000000804007986 */ /* 0x000fe2000c101b04 */
[----:B------:R-:W-:Y:S05]  /*01d0*/  EXIT ;  /* 0x000000000000794d */ /* 0x000fea0003800000 */
        .weak           $__internal_0_$__cuda_sm20_dblrcp_rn_slowpath_v3
        .type           $__internal_0_$__cuda_sm20_dblrcp_rn_slowpath_v3,@function
        .size           $__internal_0_$__cuda_sm20_dblrcp_rn_slowpath_v3,(.L_x_80 - $__internal_0_$__cuda_sm20_dblrcp_rn_slowpath_v3)
$__internal_0_$__cuda_sm20_dblrcp_rn_slowpath_v3:
[----:B------:R-:W-:-:S14]  /*01e0*/  DSETP.GTU.AND P0, PT, |R4|, +INF , PT ;  /* 0x7ff000000400742a */ /* 0x000fdc0003f0c200 */
[----:B------:R-:W-:Y:S05]  /*01f0*/  @P0 BRA `(.L_x_1) ;  /* 0x00000000007c0947 */ /* 0x000fea0003800000 */
[----:B------:R-:W-:-:S04]  /*0200*/  LOP3.LUT R3, R5, 0x7fffffff, RZ, 0xc0, !PT ;  /* 0x7fffffff05037812 */ /* 0x000fc800078ec0ff */
[----:B------:R-:W-:-:S04]  /*0210*/  IADD3 R6, PT, PT, R3, -0x1, RZ ;  /* 0xffffffff03067810 */ /* 0x000fc80007ffe0ff */
[----:B------:R-:W-:-:S13]  /*0220*/  ISETP.GE.U32.AND P0, PT, R6, 0x7fefffff, PT ;  /* 0x7fefffff0600780c */ /* 0x000fda0003f06070 */
[----:B------:R-:W-:Y:S01]  /*0230*/  @P0 LOP3.LUT R7, R5, 0x7ff00000, RZ, 0x3c, !PT ;  /* 0x7ff0000005070812 */ /* 0x000fe200078e3cff */
[----:B------:R-:W-:Y:S01]  /*0240*/  @P0 IMAD.MOV.U32 R6, RZ, RZ, RZ ;  /* 0x000000ffff060224 */ /* 0x000fe200078e00ff */
[----:B------:R-:W-:Y:S06]  /*0250*/  @P0 BRA `(.L_x_2) ;  /* 0x00000000006c0947 */ /* 0x000fec0003800000 */
[----:B------:R-:W-:-:S13]  /*0260*/  ISETP.GE.U32.AND P0, PT, R3, 0x1000001, PT ;  /* 0x010000010300780c */ /* 0x000fda0003f06070 */
[----:B------:R-:W-:Y:S05]  /*0270*/  @!P0 BRA `(.L_x_3) ;  /* 0x0000000000348947 */ /* 0x000fea0003800000 */
[----:B------:R-:W-:Y:S01]  /*0280*/  VIADD R7, R5, 0xc0200000 ;  /* 0xc020000005077836 */ /* 0x000fe20000000000 */
[----:B------:R-:W-:-:S03]  /*0290*/  MOV R6, R4 ;  /* 0x0000000400067202 */ /* 0x000fc60000000f00 */
[----:B------:R-:W0:Y:S03]  /*02a0*/  MUFU.RCP64H R9, R7 ;  /* 0x0000000700097308 */ /* 0x000e260000001800 */
[----:B0-----:R-:W-:-:S08]  /*02b0*/  DFMA R10, -R6, R8, 1 ;  /* 0x3ff00000060a742b */ /* 0x001fd00000000108 */
[----:B------:R-:W-:-:S08]  /*02c0*/  DFMA R10, R10, R10, R10 ;  /* 0x0000000a0a0a722b */ /* 0x000fd0000000000a */
[----:B------:R-:W-:-:S08]  /*02d0*/  DFMA R10, R8, R10, R8 ;  /* 0x0000000a080a722b */ /* 0x000fd00000000008 */
[----:B------:R-:W-:-:S08]  /*02e0*/  DFMA R8, -R6, R10, 1 ;  /* 0x3ff000000608742b */ /* 0x000fd0000000010a */
[----:B------:R-:W-:-:S08]  /*02f0*/  DFMA R8, R10, R8, R10 ;  /* 0x000000080a08722b */ /* 0x000fd0000000000a */
[----:B------:R-:W-:-:S08]  /*0300*/  DMUL R8, R8, 2.2250738585072013831e-308 ;  /* 0x0010000008087828 */ /* 0x000fd00000000000 */
[----:B------:R-:W-:-:S08]  /*0310*/  DFMA R4, -R4, R8, 1 ;  /* 0x3ff000000404742b */ /* 0x000fd00000000108 */
[----:B------:R-:W-:-:S08]  /*0320*/  DFMA R4, R4, R4, R4 ;  /* 0x000000040404722b */ /* 0x000fd00000000004 */
[----:B------:R-:W-:Y:S01]  /*0330*/  DFMA R6, R8, R4, R8 ;  /* 0x000000040806722b */ /* 0x000fe20000000008 */
[----:B------:R-:W-:Y:S10]  /*0340*/  BRA `(.L_x_2) ;  /* 0x0000000000307947 */ /* 0x000ff40003800000 */
.L_x_3:
[----:B------:R-:W-:Y:S01]  /*0350*/  DMUL R4, R4, 8.11296384146066816958e+31 ;  /* 0x4690000004047828 */ /* 0x000fe20000000000 */
[----:B------:R-:W-:-:S05]  /*0360*/  IMAD.MOV.U32 R6, RZ, RZ, R8 ;  /* 0x000000ffff067224 */ /* 0x000fca00078e0008 */
[----:B------:R-:W0:Y:S02]  /*0370*/  MUFU.RCP64H R7, R5 ;  /* 0x0000000500077308 */ /* 0x000e240000001800 */
[----:B0-----:R-:W-:-:S08]  /*0380*/  DFMA R8, -R4, R6, 1 ;  /* 0x3ff000000408742b */ /* 0x001fd00000000106 */
[----:B------:R-:W-:-:S08]  /*0390*/  DFMA R8, R8, R8, R8 ;  /* 0x000000080808722b */ /* 0x000fd00000000008 */
[----:B------:R-:W-:-:S08]  /*03a0*/  DFMA R8, R6, R8, R6 ;  /* 0x000000080608722b */ /* 0x000fd00000000006 */
[----:B------:R-:W-:-:S08]  /*03b0*/  DFMA R6, -R4, R8, 1 ;  /* 0x3ff000000406742b */ /* 0x000fd00000000108 */
[----:B------:R-:W-:-:S08]  /*03c0*/  DFMA R6, R8, R6, R8 ;  /* 0x000000060806722b */ /* 0x000fd00000000008 */
[----:B------:R-:W-:Y:S01]  /*03d0*/  DMUL R6, R6, 8.11296384146066816958e+31 ;  /* 0x4690000006067828 */ /* 0x000fe20000000000 */
[----:B------:R-:W-:Y:S10]  /*03e0*/  BRA `(.L_x_2) ;  /* 0x0000000000087947 */ /* 0x000ff40003800000 */
.L_x_1:
[----:B------:R-:W-:Y:S01]  /*03f0*/  LOP3.LUT R7, R5, 0x80000, RZ, 0xfc, !PT ;  /* 0x0008000005077812 */ /* 0x000fe200078efcff */
[----:B------:R-:W-:-:S07]  /*0400*/  IMAD.MOV.U32 R6, RZ, RZ, R4 ;  /* 0x000000ffff067224 */ /* 0x000fce00078e0004 */
.L_x_2:
[----:B------:R-:W-:Y:S01]  /*0410*/  MOV R3, 0x0 ;  /* 0x0000000000037802 */ /* 0x000fe20000000f00 */
[----:B------:R-:W-:Y:S01]  /*0420*/  IMAD.MOV.U32 R9, RZ, RZ, R7 ;  /* 0x000000ffff097224 */ /* 0x000fe200078e0007 */
[----:B------:R-:W-:Y:S02]  /*0430*/  MOV R8, R6 ;  /* 0x0000000600087202 */ /* 0x000fe40000000f00 */
[----:B------:R-:W-:Y:S05]  /*0440*/  RET.REL.NODEC R2 `(_Z11scale_inputPdS_S_) ;  /* 0xfffffff802ec7950 */ /* 0x000fea0003c3ffff */
.L_x_4:
[----:B------:R-:W-:-:S00]  /*0450*/  BRA `(.L_x_4) ;  /* 0xfffffffc00fc7947 */ /* 0x000fc0000383ffff */
[----:B------:R-:W-:-:S00]  /*0460*/  NOP ;  /* 0x0000000000007918 */ /* 0x000fc00000000000 */
        /* <DEDUP_REMOVED lines=9> */
.L_x_80:


//--------------------- .text._Z6step_3PdS_S_S_PiS_S_ --------------------------
	.section	.text._Z6step_3PdS_S_S_PiS_S_,"ax",@progbits
	.align	128
        .global         _Z6step_3PdS_S_S_PiS_S_
        .type           _Z6step_3PdS_S_S_PiS_S_,@function
        .size           _Z6step_3PdS_S_S_PiS_S_,(.L_x_81 - _Z6step_3PdS_S_S_PiS_S_)
        .other          _Z6step_3PdS_S_S_PiS_S_,@"STO_CUDA_ENTRY STV_DEFAULT"
_Z6step_3PdS_S_S_PiS_S_:
.text._Z6step_3PdS_S_S_PiS_S_:
[----:B------:R-:W-:Y:S01]  /*0000*/  LDC R1, c[0x0][0x37c] ;  /* 0x0000df00ff017b82 */ /* 0x000fe20000000800 */
[----:B------:R-:W0:Y:S07]  /*0010*/  S2R R2, SR_TID.X ;  /* 0x0000000000027919 */ /* 0x000e2e0000002100 */
[----:B------:R-:W0:Y:S01]  /*0020*/  S2UR UR4, SR_CTAID.X ;  /* 0x00000000000479c3 */ /* 0x000e220000002500 */
[----:B------:R-:W1:Y:S07]  /*0030*/  LDCU.64 UR8, c[0x0][0x358] ;  /* 0x00006b00ff0877ac */ /* 0x000e6e0008000a00 */
[----:B------:R-:W0:Y:S08]  /*0040*/  LDC R3, c[0x0][0x360] ;  /* 0x0000d800ff037b82 */ /* 0x000e300000000800 */
[----:B------:R-:W2:Y:S08]  /*0050*/  LDC.64 R26, c[0x0][0x380] ;  /* 0x0000e000ff1a7b82 */ /* 0x000eb00000000a00 */
[----:B------:R-:W3:Y:S08]  /*0060*/  LDC.64 R22, c[0x0][0x388] ;  /* 0x0000e200ff167b82 */ /* 0x000ef00000000a00 */
[----:B------:R-:W4:Y:S01]  /*0070*/  LDC.64 R20, c[0x0][0x390] ;  /* 0x0000e400ff147b82 */ /* 0x000f220000000a00 */
[----:B0-----:R-:W-:-:S04]  /*0080*/  IMAD R3, R3, UR4, R2 ;  /* 0x0000000403037c24 */ /* 0x001fc8000f8e0202 */
[----:B--2---:R-:W-:-:S05]  /*0090*/  IMAD.WIDE R26, R3, 0x8, R26 ;  /* 0x00000008031a7825 */ /* 0x004fca00078e021a */
[----:B-1----:R-:W2:Y:S01]  /*00a0*/  LDG.E.64 R4, desc[UR8][R26.64] ;  /* 0x000000081a047981 */ /* 0x002ea2000c1e1b00 */
[----:B---3--:R-:W-:-:S05]  /*00b0*/  IMAD.WIDE R22, R3, 0x8, R22 ;  /* 0x0000000803167825 */ /* 0x008fca00078e0216 */
[----:B------:R-:W3:Y:S01]  /*00c0*/  LDG.E.64 R8, desc[UR8][R22.64] ;  /* 0x0000000816087981 */ /* 0x000ee2000c1e1b00 */
[----:B----4-:R-:W-:-:S05]  /*00d0*/  IMAD.WIDE R20, R3, 0x8, R20 ;  /* 0x0000000803147825 */ /* 0x010fca00078e0214 */
[----:B------:R-:W4:Y:S01]  /*00e0*/  LDG.E.64 R14, desc[UR8][R20.64] ;  /* 0x00000008140e7981 */ /* 0x000f22000c1e1b00 */
[----:B------:R-:W0:Y:S01]  /*00f0*/  S2UR UR7, SR_CgaCtaId ;  /* 0x00000000000779c3 */ /* 0x000e220000008800 */
[----:B------:R-:W-:Y:S02]  /*0100*/  UMOV UR4, 0x400 ;  /* 0x0000040000047882 */ /* 0x000fe40000000000 */
[----:B------:R-:W-:Y:S02]  /*0110*/  UIADD3 UR5, UPT, UPT, UR4, 0x2000, URZ ;  /* 0x0000200004057890 */ /* 0x000fe4000fffe0ff */
[----:B------:R-:W-:-:S03]  /*0120*/  UIADD3 UR6, UPT, UPT, UR4, 0x4000, URZ ;  /* 0x0000400004067890 */ /* 0x000fc6000fffe0ff */
[----:B------:R-:W1:Y:S01]  /*0130*/  LDC.64 R18, c[0x0][0x398] ;  /* 0x0000e600ff127b82 */ /* 0x000e620000000a00 */
[----:B0-----:R-:W-:Y:S02]  /*0140*/  ULEA UR4, UR7, UR4, 0x18 ;  /* 0x0000000407047291 */ /* 0x001fe4000f8ec0ff */
[----:B------:R-:W-:Y:S02]  /*0150*/  ULEA UR5, UR7, UR5, 0x18 ;  /* 0x0000000507057291 */ /* 0x000fe4000f8ec0ff */
[----:B------:R-:W-:Y:S02]  /*0160*/  ULEA UR6, UR7, UR6, 0x18 ;  /* 0x0000000607067291 */ /* 0x000fe4000f8ec0ff */
[C---:B------:R-:W-:Y:S02]  /*0170*/  LEA R0, R2.reuse, UR4, 0x3 ;  /* 0x0000000402007c11 */ /* 0x040fe4000f8e18ff */
[C---:B------:R-:W-:Y:S02]  /*0180*/  LEA R34, R2.reuse, UR5, 0x3 ;  /* 0x0000000502227c11 */ /* 0x040fe4000f8e18ff */
[C---:B------:R-:W-:Y:S01]  /*0190*/  LEA R7, R2.reuse, UR6, 0x3 ;  /* 0x0000000602077c11 */ /* 0x040fe2000f8e18ff */
[----:B--2---:R-:W-:Y:S04]  /*01a0*/  STS.64 [R0], R4 ;  /* 0x0000000400007388 */ /* 0x004fe80000000a00 */
[----:B---3--:R-:W-:Y:S04]  /*01b0*/  STS.64 [R34], R8 ;  /* 0x0000000822007388 */ /* 0x008fe80000000a00 */
[----:B----4-:R-:W-:Y:S01]  /*01c0*/  STS.64 [R7], R14 ;  /* 0x0000000e07007388 */ /* 0x010fe20000000a00 */
[----:B------:R-:W-:Y:S06]  /*01d0*/  BAR.SYNC.DEFER_BLOCKING 0x0 ;  /* 0x0000000000007b1d */ /* 0x000fec0000010000 */
[----:B-1----:R-:W2:Y:S04]  /*01e0*/  LDG.E.64 R18, desc[UR8][R18.64] ;  /* 0x0000000812127981 */ /* 0x002ea8000c1e1b00 */
[----:B------:R-:W0:Y:S04]  /*01f0*/  LDS.64 R28, [R0] ;  /* 0x00000000001c7984 */ /* 0x000e280000000a00 */
[----:B------:R-:W1:Y:S04]  /*0200*/  LDS.64 R12, [R34] ;  /* 0x00000000220c7984 */ /* 0x000e680000000a00 */
[----:B------:R-:W3:Y:S01]  /*0210*/  LDS.64 R10, [R7] ;  /* 0x00000000070a7984 */ /* 0x000ee20000000a00 */
[----:B------:R-:W-:Y:S01]  /*0220*/  ISETP.NE.AND P0, PT, R2, RZ, PT ;  /* 0x000000ff0200720c */ /* 0x000fe20003f05270 */
[----:B------:R-:W-:Y:S01]  /*0230*/  BSSY.RECONVERGENT B1, `(.L_x_5) ;  /* 0x0000179000017945 */ /* 0x000fe20003800200 */
[----:B0-----:R-:W-:-:S02]  /*0240*/  DADD R16, -R28, 1 ;  /* 0x3ff000001c107429 */ /* 0x001fc40000000100 */
[----:B-1----:R-:W-:Y:S02]  /*0250*/  DADD R24, -R12, 1 ;  /* 0x3ff000000c187429 */ /* 0x002fe40000000100 */
[----:B---3--:R-:W-:-:S04]  /*0260*/  DADD R30, -R10, 1 ;  /* 0x3ff000000a1e7429 */ /* 0x008fc80000000100 */
[----:B--2---:R-:W-:Y:S02]  /*0270*/  DFMA R16, -R18, R10, R16 ;  /* 0x0000000a1210722b */ /* 0x004fe40000000110 */
[----:B------:R-:W-:Y:S02]  /*0280*/  DFMA R24, R28, -R18, R24 ;  /* 0x800000121c18722b */ /* 0x000fe40000000018 */
[----:B------:R-:W-:-:S04]  /*0290*/  DFMA R8, -R18, R12, R30 ;  /* 0x0000000c1208722b */ /* 0x000fc8000000011e */
[----:B------:R-:W-:Y:S02]  /*02a0*/  DMUL R16, R28, R16 ;  /* 0x000000101c107228 */ /* 0x000fe40000000000 */
[----:B------:R-:W-:Y:S01]  /*02b0*/  DMUL R24, R12, R24 ;  /* 0x000000180c187228 */ /* 0x000fe20000000000 */
[----:B------:R-:W-:Y:S10]  /*02c0*/  @P0 BRA `(.L_x_6) ;  /* 0x0000000400e00947 */ /* 0x000ff40003800000 */
[----:B------:R-:W0:Y:S01]  /*02d0*/  LDC.64 R28, c[0x0][0x3b0] ;  /* 0x0000ec00ff1c7b82 */ /* 0x000e220000000a00 */
[----:B------:R-:W1:Y:S07]  /*02e0*/  LDS.128 R12, [UR4] ;  /* 0x00000004ff0c7984 */ /* 0x000e6e0008000c00 */
[----:B------:R-:W2:Y:S01]  /*02f0*/  LDC.64 R2, c[0x0][0x3a8] ;  /* 0x0000ea00ff027b82 */ /* 0x000ea20000000a00 */
[----:B0-----:R-:W3:Y:S04]  /*0300*/  LDG.E.64 R28, desc[UR8][R28.64] ;  /* 0x000000081c1c7981 */ /* 0x001ee8000c1e1b00 */
[----:B--2---:R-:W2:Y:S01]  /*0310*/  LDG.E.64 R2, desc[UR8][R2.64] ;  /* 0x0000000802027981 */ /* 0x004ea2000c1e1b00 */
[----:B------:R-:W-:Y:S01]  /*0320*/  IMAD.MOV.U32 R6, RZ, RZ, 0x1 ;  /* 0x00000001ff067424 */ /* 0x000fe200078e00ff */
[----:B-1----:R-:W-:Y:S01]  /*0330*/  DADD R14, R14, R14 ;  /* 0x000000000e0e7229 */ /* 0x002fe2000000000e */
[----:B---3--:R-:W0:Y:S01]  /*0340*/  MUFU.RCP64H R7, R29 ;  /* 0x0000001d00077308 */ /* 0x008e220000001800 */
[----:B--2---:R-:W-:-:S03]  /*0350*/  DMUL R30, R2, 0.5 ;  /* 0x3fe00000021e7828 */ /* 0x004fc60000000000 */
[----:B0-----:R-:W-:-:S08]  /*0360*/  DFMA R4, -R28, R6, 1 ;  /* 0x3ff000001c04742b */ /* 0x001fd00000000106 */
[----:B------:R-:W-:Y:S02]  /*0370*/  DFMA R18, R4, R4, R4 ;  /* 0x000000040412722b */ /* 0x000fe40000000004 */
[----:B------:R-:W-:-:S06]  /*0380*/  DADD R4, R12, R12 ;  /* 0x000000000c047229 */ /* 0x000fcc000000000c */
[----:B------:R-:W-:Y:S02]  /*0390*/  DFMA R18, R6, R18, R6 ;  /* 0x000000120612722b */ /* 0x000fe40000000006 */
[----:B------:R-:W-:-:S06]  /*03a0*/  DADD R4, -R4, R14 ;  /* 0x0000000004047229 */ /* 0x000fcc000000010e */
[----:B------:R-:W-:Y:S02]  /*03b0*/  DFMA R2, -R28, R18, 1 ;  /* 0x3ff000001c02742b */ /* 0x000fe40000000112 */
[----:B------:R-:W-:-:S06]  /*03c0*/  DMUL R4, R30, R4 ;  /* 0x000000041e047228 */ /* 0x000fcc0000000000 */
[----:B------:R-:W-:-:S04]  /*03d0*/  DFMA R2, R18, R2, R18 ;  /* 0x000000021202722b */ /* 0x000fc80000000012 */
[----:B------:R-:W-:-:S04]  /*03e0*/  FSETP.GEU.AND P1, PT, |R5|, 6.5827683646048100446e-37, PT ;  /* 0x036000000500780b */ /* 0x000fc80003f2e200 */
[----:B------:R-:W-:-:S08]  /*03f0*/  DMUL R6, R4, R2 ;  /* 0x0000000204067228 */ /* 0x000fd00000000000 */
[----:B------:R-:W-:-:S08]  /*0400*/  DFMA R14, -R28, R6, R4 ;  /* 0x000000061c0e722b */ /* 0x000fd00000000104 */
[----:B------:R-:W-:-:S10]  /*0410*/  DFMA R2, R2, R14, R6 ;  /* 0x0000000e0202722b */ /* 0x000fd40000000006 */
[----:B------:R-:W-:-:S05]  /*0420*/  FFMA R0, RZ, R29, R3 ;  /* 0x0000001dff007223 */ /* 0x000fca0000000003 */
[----:B------:R-:W-:-:S13]  /*0430*/  FSETP.GT.AND P0, PT, |R0|, 1.469367938527859385e-39, PT ;  /* 0x001000000000780b */ /* 0x000fda0003f04200 */
[----:B------:R-:W-:Y:S05]  /*0440*/  @P0 BRA P1, `(.L_x_7) ;  /* 0x0000000000180947 */ /* 0x000fea0000800000 */
[----:B------:R-:W-:Y:S01]  /*0450*/  IMAD.MOV.U32 R2, RZ, RZ, R4 ;  /* 0x000000ffff027224 */ /* 0x000fe200078e0004 */
[----:B------:R-:W-:Y:S01]  /*0460*/  MOV R0, 0x4b0 ;  /* 0x000004b000007802 */ /* 0x000fe20000000f00 */
[----:B------:R-:W-:Y:S02]  /*0470*/  IMAD.MOV.U32 R3, RZ, RZ, R5 ;  /* 0x000000ffff037224 */ /* 0x000fe400078e0005 */
[----:B------:R-:W-:Y:S02]  /*0480*/  IMAD.MOV.U32 R18, RZ, RZ, R28 ;  /* 0x000000ffff127224 */ /* 0x000fe400078e001c */
[----:B------:R-:W-:-:S07]  /*0490*/  IMAD.MOV.U32 R19, RZ, RZ, R29 ;  /* 0x000000ffff137224 */ /* 0x000fce00078e001d */
[----:B------:R-:W-:Y:S05]  /*04a0*/  CALL.REL.NOINC `($__internal_1_$__cuda_sm20_div_rn_f64_full) ;  /* 0x0000001800287944 */ /* 0x000fea0003c00000 */
.L_x_7:
[----:B------:R-:W0:Y:S01]  /*04b0*/  MUFU.RCP64H R5, R29 ;  /* 0x0000001d00057308 */ /* 0x000e220000001800 */
[----:B------:R-:W-:Y:S01]  /*04c0*/  MOV R4, 0x1 ;  /* 0x0000000100047802 */ /* 0x000fe20000000f00 */
[----:B------:R-:W-:Y:S01]  /*04d0*/  BSSY.RECONVERGENT B2, `(.L_x_8) ;  /* 0x0000013000027945 */ /* 0x000fe20003800200 */
[----:B------:R-:W-:-:S04]  /*04e0*/  FSETP.GEU.AND P1, PT, |R3|, 6.5827683646048100446e-37, PT ;  /* 0x036000000300780b */ /* 0x000fc80003f2e200 */
[----:B0-----:R-:W-:-:S08]  /*04f0*/  DFMA R6, -R28, R4, 1 ;  /* 0x3ff000001c06742b */ /* 0x001fd00000000104 */
[----:B------:R-:W-:-:S08]  /*0500*/  DFMA R6, R6, R6, R6 ;  /* 0x000000060606722b */ /* 0x000fd00000000006 */
[----:B------:R-:W-:-:S08]  /*0510*/  DFMA R6, R4, R6, R4 ;  /* 0x000000060406722b */ /* 0x000fd00000000004 */
[----:B------:R-:W-:-:S08]  /*0520*/  DFMA R4, -R28, R6, 1 ;  /* 0x3ff000001c04742b */ /* 0x000fd00000000106 */
[----:B------:R-:W-:-:S08]  /*0530*/  DFMA R14, R6, R4, R6 ;  /* 0x00000004060e722b */ /* 0x000fd00000000006 */
        /* <DEDUP_REMOVED lines=8> */
[----:B------:R-:W-:-:S07]  /*05c0*/  IMAD.MOV.U32 R19, RZ, RZ, R29 ;  /* 0x000000ffff137224 */ /* 0x000fce00078e001d */
[----:B------:R-:W-:Y:S05]  /*05d0*/  CALL.REL.NOINC `($__internal_1_$__cuda_sm20_div_rn_f64_full) ;  /* 0x0000001400dc7944 */ /* 0x000fea0003c00000 */
[----:B------:R-:W-:Y:S02]  /*05e0*/  IMAD.MOV.U32 R4, RZ, RZ, R2 ;  /* 0x000000ffff047224 */ /* 0x000fe400078e0002 */
[----:B------:R-:W-:-:S07]  /*05f0*/  IMAD.MOV.U32 R5, RZ, RZ, R3 ;  /* 0x000000ffff057224 */ /* 0x000fce00078e0003 */
.L_x_9:
[----:B------:R-:W-:Y:S05]  /*0600*/  BSYNC.RECONVERGENT B2 ;  /* 0x0000000000027941 */ /* 0x000fea0003800200 */
.L_x_8:
[----:B------:R-:W0:Y:S01]  /*0610*/  LDC.64 R28, c[0x0][0x3b0] ;  /* 0x0000ec00ff1c7b82 */ /* 0x000e220000000a00 */
[----:B------:R-:W-:-:S08]  /*0620*/  DADD R4, R12, R4 ;  /* 0x000000000c047229 */ /* 0x000fd00000000004 */
[----:B------:R-:W-:-:S07]  /*0630*/  DFMA R4, R16, R30, R4 ;  /* 0x0000001e1004722b */ /* 0x000fce0000000004 */
[----:B------:R-:W-:Y:S04]  /*0640*/  STG.E.64 desc[UR8][R26.64], R4 ;  /* 0x000000041a007986 */ /* 0x000fe8000c101b08 */
[----:B0-----:R-:W2:Y:S01]  /*0650*/  LDG.E.64 R16, desc[UR8][R28.64] ;  /* 0x000000081c107981 */ /* 0x001ea2000c1e1b00 */
[----:B------:R-:W0:Y:S03]  /*0660*/  LDC.64 R2, c[0x0][0x3a8] ;  /* 0x0000ea00ff027b82 */ /* 0x000e260000000a00 */
[----:B0-----:R-:W3:Y:S05]  /*0670*/  LDG.E.64 R2, desc[UR8][R2.64] ;  /* 0x0000000802027981 */ /* 0x001eea000c1e1b00 */
[----:B------:R-:W0:Y:S01]  /*0680*/  S2UR UR6, SR_CgaCtaId ;  /* 0x00000000000679c3 */ /* 0x000e220000008800 */
[----:B------:R-:W-:Y:S01]  /*0690*/  UMOV UR5, 0x400 ;  /* 0x0000040000057882 */ /* 0x000fe20000000000 */
[----:B------:R-:W-:Y:S01]  /*06a0*/  HFMA2 R6, -RZ, RZ, 0, 5.9604644775390625e-08 ;  /* 0x00000001ff067431 */ /* 0x000fe200000001ff */
[----:B0-----:R-:W-:-:S09]  /*06b0*/  ULEA UR5, UR6, UR5, 0x18 ;  /* 0x0000000506057291 */ /* 0x001fd2000f8ec0ff */
[----:B------:R-:W0:Y:S02]  /*06c0*/  LDS.128 R12, [UR5+0x2000] ;  /* 0x00200005ff0c7984 */ /* 0x000e240008000c00 */
[----:B0-----:R-:W-:Y:S02]  /*06d0*/  DADD R14, R14, R14 ;  /* 0x000000000e0e7229 */ /* 0x001fe4000000000e */
[----:B------:R-:W-:-:S08]  /*06e0*/  DADD R4, R12, R12 ;  /* 0x000000000c047229 */ /* 0x000fd0000000000c */
[----:B------:R-:W-:Y:S01]  /*06f0*/  DADD R4, -R4, R14 ;  /* 0x0000000004047229 */ /* 0x000fe2000000010e */
[----:B--2---:R-:W0:Y:S02]  /*0700*/  MUFU.RCP64H R7, R17 ;  /* 0x0000001100077308 */ /* 0x004e240000001800 */
[----:B0-----:R-:W-:-:S08]  /*0710*/  DFMA R18, -R16, R6, 1 ;  /* 0x3ff000001012742b */ /* 0x001fd00000000106 */
[----:B------:R-:W-:Y:S02]  /*0720*/  DFMA R18, R18, R18, R18 ;  /* 0x000000121212722b */ /* 0x000fe40000000012 */
[----:B---3--:R-:W-:-:S06]  /*0730*/  DMUL R26, R2, 0.5 ;  /* 0x3fe00000021a7828 */ /* 0x008fcc0000000000 */
[----:B------:R-:W-:Y:S02]  /*0740*/  DFMA R18, R6, R18, R6 ;  /* 0x000000120612722b */ /* 0x000fe40000000006 */
[----:B------:R-:W-:-:S06]  /*0750*/  DMUL R4, R26, R4 ;  /* 0x000000041a047228 */ /* 0x000fcc0000000000 */
[----:B------:R-:W-:-:S04]  /*0760*/  DFMA R2, -R16, R18, 1 ;  /* 0x3ff000001002742b */ /* 0x000fc80000000112 */
[----:B------:R-:W-:-:S04]  /*0770*/  FSETP.GEU.AND P1, PT, |R5|, 6.5827683646048100446e-37, PT ;  /* 0x036000000500780b */ /* 0x000fc80003f2e200 */
        /* <DEDUP_REMOVED lines=13> */
.L_x_10:
        /* <DEDUP_REMOVED lines=21> */
.L_x_12:
[----:B------:R-:W-:Y:S05]  /*09a0*/  BSYNC.RECONVERGENT B2 ;  /* 0x0000000000027941 */ /* 0x000fea0003800200 */
.L_x_11:
[----:B------:R-:W0:Y:S01]  /*09b0*/  S2UR UR6, SR_CgaCtaId ;  /* 0x00000000000679c3 */ /* 0x000e220000008800 */
[----:B------:R-:W-:Y:S01]  /*09c0*/  UMOV UR5, 0x400 ;  /* 0x0000040000057882 */ /* 0x000fe20000000000 */
[----:B------:R-:W-:-:S08]  /*09d0*/  DADD R4, R12, R4 ;  /* 0x000000000c047229 */ /* 0x000fd00000000004 */
[----:B------:R-:W-:-:S07]  /*09e0*/  DFMA R4, R24, R26, R4 ;  /* 0x0000001a1804722b */ /* 0x000fce0000000004 */
[----:B------:R-:W-:Y:S01]  /*09f0*/  STG.E.64 desc[UR8][R22.64], R4 ;  /* 0x0000000416007986 */ /* 0x000fe2000c101b08 */
[----:B0-----:R-:W-:-:S09]  /*0a00*/  ULEA UR5, UR6, UR5, 0x18 ;  /* 0x0000000506057291 */ /* 0x001fd2000f8ec0ff */
[----:B------:R-:W0:Y:S02]  /*0a10*/  LDS.128 R16, [UR5+0x4000] ;  /* 0x00400005ff107984 */ /* 0x000e240008000c00 */
[----:B0-----:R-:W-:Y:S02]  /*0a20*/  DADD R18, R18, R18 ;  /* 0x0000000012127229 */ /* 0x001fe40000000012 */
[----:B------:R-:W-:Y:S01]  /*0a30*/  DMUL R2, R16, -2 ;  /* 0xc000000010027828 */ /* 0x000fe20000000000 */
[----:B------:R-:W-:Y:S10]  /*0a40*/  BRA `(.L_x_13) ;  /* 0x0000000c00dc7947 */ /* 0x000ff40003800000 */
.L_x_6:
[----:B------:R-:W0:Y:S02]  /*0a50*/  LDC.64 R4, c[0x0][0x3a0] ;  /* 0x0000e800ff047b82 */ /* 0x000e240000000a00 */
[----:B0-----:R-:W2:Y:S02]  /*0a60*/  LDG.E R4, desc[UR8][R4.64] ;  /* 0x0000000804047981 */ /* 0x001ea4000c1e1900 */
[----:B--2---:R-:W-:-:S04]  /*0a70*/  IADD3 R3, PT, PT, R4, -0x1, RZ ;  /* 0xffffffff04037810 */ /* 0x004fc80007ffe0ff */
[----:B------:R-:W-:-:S13]  /*0a80*/  ISETP.NE.AND P0, PT, R2, R3, PT ;  /* 0x000000030200720c */ /* 0x000fda0003f05270 */
[----:B------:R-:W-:Y:S05]  /*0a90*/  @P0 BRA `(.L_x_14) ;  /* 0x0000000400e00947 */ /* 0x000fea0003800000 */
[----:B------:R-:W0:Y:S01]  /*0aa0*/  LDC.64 R30, c[0x0][0x3b0] ;  /* 0x0000ec00ff1e7b82 */ /* 0x000e220000000a00 */
[----:B------:R-:W1:Y:S04]  /*0ab0*/  LDS.64 R4, [R0+-0x8] ;  /* 0xfffff80000047984 */ /* 0x000e680000000a00 */
[----:B0-----:R-:W2:Y:S03]  /*0ac0*/  LDG.E.64 R30, desc[UR8][R30.64] ;  /* 0x000000081e1e7981 */ /* 0x001ea6000c1e1b00 */
[----:B------:R-:W0:Y:S02]  /*0ad0*/  LDC.64 R36, c[0x0][0x3a8] ;  /* 0x0000ea00ff247b82 */ /* 0x000e240000000a00 */
[----:B0-----:R-:W3:Y:S01]  /*0ae0*/  LDG.E.64 R32, desc[UR8][R36.64] ;  /* 0x0000000824207981 */ /* 0x001ee2000c1e1b00 */
[----:B------:R-:W-:Y:S01]  /*0af0*/  IMAD.MOV.U32 R14, RZ, RZ, 0x1 ;  /* 0x00000001ff0e7424 */ /* 0x000fe200078e00ff */
[----:B-1----:R-:W-:Y:S01]  /*0b00*/  DADD R4, R4, R4 ;  /* 0x0000000004047229 */ /* 0x002fe20000000004 */
[----:B------:R-:W-:Y:S01]  /*0b10*/  BSSY.RECONVERGENT B2, `(.L_x_15) ;  /* 0x0000018000027945 */ /* 0x000fe20003800200 */
[----:B--2---:R-:W0:Y:S03]  /*0b20*/  MUFU.RCP64H R15, R31 ;  /* 0x0000001f000f7308 */ /* 0x004e260000001800 */
[----:B0-----:R-:W-:-:S08]  /*0b30*/  DFMA R2, -R30, R14, 1 ;  /* 0x3ff000001e02742b */ /* 0x001fd0000000010e */
[----:B------:R-:W-:Y:S02]  /*0b40*/  DFMA R18, R2, R2, R2 ;  /* 0x000000020212722b */ /* 0x000fe40000000002 */
[----:B------:R-:W-:Y:S02]  /*0b50*/  DADD R2, R28, R28 ;  /* 0x000000001c027229 */ /* 0x000fe4000000001c */
[----:B---3--:R-:W-:-:S04]  /*0b60*/  DMUL R32, R32, 0.5 ;  /* 0x3fe0000020207828 */ /* 0x008fc80000000000 */
        /* <DEDUP_REMOVED lines=13> */
[----:B------:R-:W-:Y:S01]  /*0c40*/  MOV R19, R31 ;  /* 0x0000001f00137202 */ /* 0x000fe20000000f00 */
[----:B------:R-:W-:Y:S01]  /*0c50*/  IMAD.MOV.U32 R3, RZ, RZ, R5 ;  /* 0x000000ffff037224 */ /* 0x000fe200078e0005 */
[----:B------:R-:W-:Y:S01]  /*0c60*/  MOV R0, 0xc90 ;  /* 0x00000c9000007802 */ /* 0x000fe20000000f00 */
[----:B------:R-:W-:-:S07]  /*0c70*/  IMAD.MOV.U32 R18, RZ, RZ, R30 ;  /* 0x000000ffff127224 */ /* 0x000fce00078e001e */
[----:B------:R-:W-:Y:S05]  /*0c80*/  CALL.REL.NOINC `($__internal_1_$__cuda_sm20_div_rn_f64_full) ;  /* 0x0000001000307944 */ /* 0x000fea0003c00000 */
.L_x_16:
[----:B------:R-:W-:Y:S05]  /*0c90*/  BSYNC.RECONVERGENT B2 ;  /* 0x0000000000027941 */ /* 0x000fea0003800200 */
.L_x_15:
[----:B------:R-:W0:Y:S01]  /*0ca0*/  MUFU.RCP64H R5, R31 ;  /* 0x0000001f00057308 */ /* 0x000e220000001800 */
[----:B------:R-:W-:Y:S01]  /*0cb0*/  IMAD.MOV.U32 R4, RZ, RZ, 0x1 ;  /* 0x00000001ff047424 */ /* 0x000fe200078e00ff */
[----:B------:R-:W-:Y:S01]  /*0cc0*/  FSETP.GEU.AND P1, PT, |R3|, 6.5827683646048100446e-37, PT ;  /* 0x036000000300780b */ /* 0x000fe20003f2e200 */
[----:B------:R-:W-:Y:S04]  /*0cd0*/  BSSY.RECONVERGENT B2, `(.L_x_17) ;  /* 0x0000012000027945 */ /* 0x000fe80003800200 */
        /* <DEDUP_REMOVED lines=15> */
[----:B------:R-:W-:Y:S01]  /*0dd0*/  IMAD.MOV.U32 R4, RZ, RZ, R2 ;  /* 0x000000ffff047224 */ /* 0x000fe200078e0002 */
[----:B------:R-:W-:-:S07]  /*0de0*/  MOV R5, R3 ;  /* 0x0000000300057202 */ /* 0x000fce0000000f00 */
.L_x_18:
[----:B------:R-:W-:Y:S05]  /*0df0*/  BSYNC.RECONVERGENT B2 ;  /* 0x0000000000027941 */ /* 0x000fea0003800200 */
.L_x_17:
[----:B------:R-:W0:Y:S01]  /*0e00*/  LDC.64 R36, c[0x0][0x3b0] ;  /* 0x0000ec00ff247b82 */ /* 0x000e220000000a00 */
[----:B------:R-:W-:Y:S01]  /*0e10*/  DADD R4, R28, R4 ;  /* 0x000000001c047229 */ /* 0x000fe20000000004 */
[----:B------:R-:W1:Y:S07]  /*0e20*/  LDS.64 R34, [R34+-0x8] ;  /* 0xfffff80022227984 */ /* 0x000e6e0000000a00 */
[----:B------:R-:W-:-:S07]  /*0e30*/  DFMA R4, R16, R32, R4 ;  /* 0x000000201004722b */ /* 0x000fce0000000004 */
[----:B------:R2:W-:Y:S04]  /*0e40*/  STG.E.64 desc[UR8][R26.64], R4 ;  /* 0x000000041a007986 */ /* 0x0005e8000c101b08 */
[----:B0-----:R-:W3:Y:S01]  /*0e50*/  LDG.E.64 R16, desc[UR8][R36.64] ;  /* 0x0000000824107981 */ /* 0x001ee2000c1e1b00 */
[----:B------:R-:W0:Y:S03]  /*0e60*/  LDC.64 R2, c[0x0][0x3a8] ;  /* 0x0000ea00ff027b82 */ /* 0x000e260000000a00 */
[----:B0-----:R-:W2:Y:S01]  /*0e70*/  LDG.E.64 R2, desc[UR8][R2.64] ;  /* 0x0000000802027981 */ /* 0x001ea2000c1e1b00 */
[----:B------:R-:W-:Y:S01]  /*0e80*/  IMAD.MOV.U32 R28, RZ, RZ, 0x1 ;  /* 0x00000001ff1c7424 */ /* 0x000fe200078e00ff */
[----:B-1----:R-:W-:Y:S01]  /*0e90*/  DADD R18, R34, R34 ;  /* 0x0000000022127229 */ /* 0x002fe20000000022 */
[----:B------:R-:W-:Y:S01]  /*0ea0*/  BSSY.RECONVERGENT B2, `(.L_x_19) ;  /* 0x0000018000027945 */ /* 0x000fe20003800200 */
[----:B---3--:R-:W0:Y:S03]  /*0eb0*/  MUFU.RCP64H R29, R17 ;  /* 0x00000011001d7308 */ /* 0x008e260000001800 */
[----:B0-----:R-:W-:-:S08]  /*0ec0*/  DFMA R14, -R16, R28, 1 ;  /* 0x3ff00000100e742b */ /* 0x001fd0000000011c */
[----:B------:R-:W-:Y:S02]  /*0ed0*/  DFMA R30, R14, R14, R14 ;  /* 0x0000000e0e1e722b */ /* 0x000fe4000000000e */
[----:B------:R-:W-:Y:S02]  /*0ee0*/  DADD R14, R12, R12 ;  /* 0x000000000c0e7229 */ /* 0x000fe4000000000c */
[----:B--2---:R-:W-:-:S04]  /*0ef0*/  DMUL R26, R2, 0.5 ;  /* 0x3fe00000021a7828 */ /* 0x004fc80000000000 */
        /* <DEDUP_REMOVED lines=18> */
.L_x_20:
[----:B------:R-:W-:Y:S05]  /*1020*/  BSYNC.RECONVERGENT B2 ;  /* 0x0000000000027941 */ /* 0x000fea0003800200 */
.L_x_19:
        /* <DEDUP_REMOVED lines=21> */
.L_x_22:
[----:B------:R-:W-:Y:S05]  /*1180*/  BSYNC.RECONVERGENT B2 ;  /* 0x0000000000027941 */ /* 0x000fea0003800200 */
.L_x_21:
[----:B------:R-:W0:Y:S01]  /*1190*/  LDS.64 R18, [R7+-0x8] ;  /* 0xfffff80007127984 */ /* 0x000e220000000a00 */
[----:B------:R-:W-:Y:S01]  /*11a0*/  DADD R4, R12, R4 ;  /* 0x000000000c047229 */ /* 0x000fe20000000004 */
[----:B------:R-:W-:Y:S01]  /*11b0*/  IMAD.MOV.U32 R16, RZ, RZ, R10 ;  /* 0x000000ffff107224 */ /* 0x000fe200078e000a */
[----:B------:R-:W-:Y:S01]  /*11c0*/  DMUL R2, R10, -2 ;  /* 0xc00000000a027828 */ /* 0x000fe20000000000 */
[----:B------:R-:W-:-:S05]  /*11d0*/  IMAD.MOV.U32 R17, RZ, RZ, R11 ;  /* 0x000000ffff117224 */ /* 0x000fca00078e000b */
[----:B------:R-:W-:-:S07]  /*11e0*/  DFMA R4, R24, R26, R4 ;  /* 0x0000001a1804722b */ /* 0x000fce0000000004 */
[----:B------:R1:W-:Y:S01]  /*11f0*/  STG.E.64 desc[UR8][R22.64], R4 ;  /* 0x0000000416007986 */ /* 0x0003e2000c101b08 */
[----:B0-----:R-:W-:Y:S01]  /*1200*/  DADD R18, R18, R18 ;  /* 0x0000000012127229 */ /* 0x001fe20000000012 */
[----:B-1----:R-:W-:Y:S10]  /*1210*/  BRA `(.L_x_13) ;  /* 0x0000000400e87947 */ /* 0x002ff40003800000 */
.L_x_14:
[----:B------:R-:W0:Y:S01]  /*1220*/  LDC.64 R30, c[0x0][0x3b0] ;  /* 0x0000ec00ff1e7b82 */ /* 0x000e220000000a00 */
[----:B------:R-:W1:Y:S04]  /*1230*/  LDS.64 R2, [R0+-0x8] ;  /* 0xfffff80000027984 */ /* 0x000e680000000a00 */
[----:B------:R-:W2:Y:S04]  /*1240*/  LDS.64 R4, [R0+0x8] ;  /* 0x0000080000047984 */ /* 0x000ea80000000a00 */
[----:B0-----:R-:W3:Y:S01]  /*1250*/  LDG.E.64 R30, desc[UR8][R30.64] ;  /* 0x000000081e1e7981 */ /* 0x001ee2000c1e1b00 */
[----:B------:R-:W0:Y:S03]  /*1260*/  LDC.64 R32, c[0x0][0x3a8] ;  /* 0x0000ea00ff207b82 */ /* 0x000e260000000a00 */
[----:B0-----:R-:W4:Y:S01]  /*1270*/  LDG.E.64 R32, desc[UR8][R32.64] ;  /* 0x0000000820207981 */ /* 0x001f22000c1e1b00 */
[----:B------:R-:W-:Y:S01]  /*1280*/  IMAD.MOV.U32 R14, RZ, RZ, 0x1 ;  /* 0x00000001ff0e7424 */ /* 0x000fe200078e00ff */
[----:B------:R-:W-:Y:S01]  /*1290*/  DADD R36, R28, R28 ;  /* 0x000000001c247229 */ /* 0x000fe2000000001c */
[----:B------:R-:W-:Y:S07]  /*12a0*/  BSSY.RECONVERGENT B2, `(.L_x_23) ;  /* 0x0000018000027945 */ /* 0x000fee0003800200 */
[----:B-1----:R-:W-:-:S08]  /*12b0*/  DADD R2, -R36, R2 ;  /* 0x0000000024027229 */ /* 0x002fd00000000102 */
[----:B--2---:R-:W-:Y:S01]  /*12c0*/  DADD R2, R2, R4 ;  /* 0x0000000002027229 */ /* 0x004fe20000000004 */
[----:B---3--:R-:W0:Y:S02]  /*12d0*/  MUFU.RCP64H R15, R31 ;  /* 0x0000001f000f7308 */ /* 0x008e240000001800 */
[----:B0-----:R-:W-:-:S08]  /*12e0*/  DFMA R18, -R30, R14, 1 ;  /* 0x3ff000001e12742b */ /* 0x001fd0000000010e */
[----:B------:R-:W-:Y:S02]  /*12f0*/  DFMA R18, R18, R18, R18 ;  /* 0x000000121212722b */ /* 0x000fe40000000012 */
[----:B----4-:R-:W-:-:S06]  /*1300*/  DMUL R32, R32, 0.5 ;  /* 0x3fe0000020207828 */ /* 0x010fcc0000000000 */
        /* <DEDUP_REMOVED lines=17> */
.L_x_24:
[----:B------:R-:W-:Y:S05]  /*1420*/  BSYNC.RECONVERGENT B2 ;  /* 0x0000000000027941 */ /* 0x000fea0003800200 */
.L_x_23:
        /* <DEDUP_REMOVED lines=16> */
[----:B------:R-:W-:Y:S02]  /*1530*/  MOV R19, R31 ;  /* 0x0000001f00137202 */ /* 0x000fe40000000f00 */
[----:B------:R-:W-:-:S07]  /*1540*/  MOV R0, 0x1560 ;  /* 0x0000156000007802 */ /* 0x000fce0000000f00 */
[----:B------:R-:W-:Y:S05]  /*1550*/  CALL.REL.NOINC `($__internal_1_$__cuda_sm20_div_rn_f64_full) ;  /* 0x0000000400fc7944 */ /* 0x000fea0003c00000 */
[----:B------:R-:W-:Y:S02]  /*1560*/  IMAD.MOV.U32 R4, RZ, RZ, R2 ;  /* 0x000000ffff047224 */ /* 0x000fe400078e0002 */
[----:B------:R-:W-:-:S07]  /*1570*/  IMAD.MOV.U32 R5, RZ, RZ, R3 ;  /* 0x000000ffff057224 */ /* 0x000fce00078e0003 */
.L_x_26:
[----:B------:R-:W-:Y:S05]  /*1580*/  BSYNC.RECONVERGENT B2 ;  /* 0x0000000000027941 */ /* 0x000fea0003800200 */
.L_x_25:
[----:B------:R-:W0:Y:S01]  /*1590*/  LDC.64 R36, c[0x0][0x3b0] ;  /* 0x0000ec00ff247b82 */ /* 0x000e220000000a00 */
[----:B------:R-:W-:Y:S01]  /*15a0*/  DADD R4, R28, R4 ;  /* 0x000000001c047229 */ /* 0x000fe20000000004 */
[----:B------:R-:W1:Y:S04]  /*15b0*/  LDS.64 R14, [R34+-0x8] ;  /* 0xfffff800220e7984 */ /* 0x000e680000000a00 */
[----:B------:R-:W2:Y:S03]  /*15c0*/  LDS.64 R18, [R34+0x8] ;  /* 0x0000080022127984 */ /* 0x000ea60000000a00 */
[----:B------:R-:W-:-:S07]  /*15d0*/  DFMA R4, R16, R32, R4 ;  /* 0x000000201004722b */ /* 0x000fce0000000004 */
[----:B------:R3:W-:Y:S04]  /*15e0*/  STG.E.64 desc[UR8][R26.64], R4 ;  /* 0x000000041a007986 */ /* 0x0007e8000c101b08 */
[----:B0-----:R-:W4:Y:S01]  /*15f0*/  LDG.E.64 R16, desc[UR8][R36.64] ;  /* 0x0000000824107981 */ /* 0x001f22000c1e1b00 */
[----:B------:R-:W0:Y:S03]  /*1600*/  LDC.64 R2, c[0x0][0x3a8] ;  /* 0x0000ea00ff027b82 */ /* 0x000e260000000a00 */
[----:B0-----:R-:W3:Y:S01]  /*1610*/  LDG.E.64 R2, desc[UR8][R2.64] ;  /* 0x0000000802027981 */ /* 0x001ee2000c1e1b00 */
[----:B------:R-:W-:Y:S01]  /*1620*/  IMAD.MOV.U32 R28, RZ, RZ, 0x1 ;  /* 0x00000001ff1c7424 */ /* 0x000fe200078e00ff */
[----:B------:R-:W-:Y:S01]  /*1630*/  DADD R32, R12, R12 ;  /* 0x000000000c207229 */ /* 0x000fe2000000000c */
[----:B------:R-:W-:Y:S07]  /*1640*/  BSSY.RECONVERGENT B2, `(.L_x_27) ;  /* 0x0000018000027945 */ /* 0x000fee0003800200 */
[----:B-1----:R-:W-:-:S08]  /*1650*/  DADD R14, -R32, R14 ;  /* 0x00000000200e7229 */ /* 0x002fd0000000010e */
[----:B--2---:R-:W-:Y:S01]  /*1660*/  DADD R14, R14, R18 ;  /* 0x000000000e0e7229 */ /* 0x004fe20000000012 */
[----:B----4-:R-:W0:Y:S02]  /*1670*/  MUFU.RCP64H R29, R17 ;  /* 0x00000011001d7308 */ /* 0x010e240000001800 */
        /* <DEDUP_REMOVED lines=20> */
.L_x_28:
[----:B------:R-:W-:Y:S05]  /*17c0*/  BSYNC.RECONVERGENT B2 ;  /* 0x0000000000027941 */ /* 0x000fea0003800200 */
.L_x_27:
        /* <DEDUP_REMOVED lines=21> */
.L_x_30:
[----:B------:R-:W-:Y:S05]  /*1920*/  BSYNC.RECONVERGENT B2 ;  /* 0x0000000000027941 */ /* 0x000fea0003800200 */
.L_x_29:
[----:B------:R-:W0:Y:S01]  /*1930*/  LDS.64 R14, [R7+-0x8] ;  /* 0xfffff800070e7984 */ /* 0x000e220000000a00 */
[----:B------:R-:W-:Y:S01]  /*1940*/  DADD R4, R12, R4 ;  /* 0x000000000c047229 */ /* 0x000fe20000000004 */
[----:B------:R-:W-:Y:S01]  /*1950*/  IMAD.MOV.U32 R16, RZ, RZ, R10 ;  /* 0x000000ffff107224 */ /* 0x000fe200078e000a */
[----:B------:R-:W-:Y:S01]  /*1960*/  DADD R2, R10, R10 ;  /* 0x000000000a027229 */ /* 0x000fe2000000000a */
[----:B------:R1:W2:Y:S01]  /*1970*/  LDS.64 R18, [R7+0x8] ;  /* 0x0000080007127984 */ /* 0x0002a20000000a00 */
[----:B------:R-:W-:-:S04]  /*1980*/  IMAD.MOV.U32 R17, RZ, RZ, R11 ;  /* 0x000000ffff117224 */ /* 0x000fc800078e000b */
[----:B------:R-:W-:-:S07]  /*1990*/  DFMA R4, R24, R26, R4 ;  /* 0x0000001a1804722b */ /* 0x000fce0000000004 */
[----:B------:R1:W-:Y:S02]  /*19a0*/  STG.E.64 desc[UR8][R22.64], R4 ;  /* 0x0000000416007986 */ /* 0x0003e4000c101b08 */
[----:B01----:R-:W-:-:S11]  /*19b0*/  DADD R2, -R2, R14 ;  /* 0x0000000002027229 */ /* 0x003fd6000000010e */
.L_x_13:
[----:B------:R-:W-:Y:S05]  /*19c0*/  BSYNC.RECONVERGENT B1 ;  /* 0x0000000000017941 */ /* 0x000fea0003800200 */
.L_x_5:
[----:B------:R-:W0:Y:S02]  /*19d0*/  LDC.64 R12, c[0x0][0x3b0] ;  /* 0x0000ec00ff0c7b82 */ /* 0x000e240000000a00 */
[----:B0-----:R-:W3:Y:S06]  /*19e0*/  LDG.E.64 R12, desc[UR8][R12.64] ;  /* 0x000000080c0c7981 */ /* 0x001eec000c1e1b00 */
[----:B------:R-:W0:Y:S02]  /*19f0*/  LDC.64 R24, c[0x0][0x3a8] ;  /* 0x0000ea00ff187b82 */ /* 0x000e240000000a00 */
[----:B0-----:R-:W4:Y:S01]  /*1a00*/  LDG.E.64 R22, desc[UR8][R24.64] ;  /* 0x0000000818167981 */ /* 0x001f22000c1e1b00 */
[----:B------:R-:W-:Y:S01]  /*1a10*/  HFMA2 R4, -RZ, RZ, 0, 5.9604644775390625e-08 ;  /* 0x00000001ff047431 */ /* 0x000fe200000001ff */
[----:B--2---:R-:W-:Y:S01]  /*1a20*/  DADD R2, R18, R2 ;  /* 0x0000000012027229 */ /* 0x004fe20000000002 */
[----:B------:R-:W-:Y:S01]  /*1a30*/  BSSY.RECONVERGENT B1, `(.L_x_31) ;  /* 0x0000016000017945 */ /* 0x000fe20003800200 */
[----:B---3--:R-:W0:Y:S03]  /*1a40*/  MUFU.RCP64H R5, R13 ;  /* 0x0000000d00057308 */ /* 0x008e260000001800 */
        /* <DEDUP_REMOVED lines=20> */
.L_x_32:
[----:B------:R-:W-:Y:S05]  /*1b90*/  BSYNC.RECONVERGENT B1 ;  /* 0x0000000000017941 */ /* 0x000fea0003800200 */
.L_x_31:
        /* <DEDUP_REMOVED lines=21> */
.L_x_34:
[----:B------:R-:W-:Y:S05]  /*1cf0*/  BSYNC.RECONVERGENT B1 ;  /* 0x0000000000017941 */ /* 0x000fea0003800200 */
.L_x_33:
[----:B------:R-:W-:Y:S02]  /*1d00*/  DADD R4, R4, R16 ;  /* 0x0000000004047229 */ /* 0x000fe40000000010 */
[----:B------:R-:W-:-:S08]  /*1d10*/  DMUL R8, R10, R8 ;  /* 0x000000080a087228 */ /* 0x000fd00000000000 */
[----:B------:R-:W-:-:S07]  /*1d20*/  DFMA R4, R22, R8, R4 ;  /* 0x000000081604722b */ /* 0x000fce0000000004 */
[----:B------:R-:W-:Y:S01]  /*1d30*/  STG.E.64 desc[UR8][R20.64], R4 ;  /* 0x0000000414007986 */ /* 0x000fe2000c101b08 */
[----:B------:R-:W-:Y:S05]  /*1d40*/  EXIT ;  /* 0x000000000000794d */ /* 0x000fea0003800000 */
        .weak           $__internal_1_$__cuda_sm20_div_rn_f64_full
        .type           $__internal_1_$__cuda_sm20_div_rn_f64_full,@function
        .size           $__internal_1_$__cuda_sm20_div_rn_f64_full,(.L_x_81 - $__internal_1_$__cuda_sm20_div_rn_f64_full)
$__internal_1_$__cuda_sm20_div_rn_f64_full:
[C---:B------:R-:W-:Y:S01]  /*1d50*/  FSETP.GEU.AND P0, PT, |R19|.reuse, 1.469367938527859385e-39, PT ;  /* 0x001000001300780b */ /* 0x040fe20003f0e200 */
[----:B------:R-:W-:Y:S01]  /*1d60*/  IMAD.MOV.U32 R39, RZ, RZ, R3 ;  /* 0x000000ffff277224 */ /* 0x000fe200078e0003 */
[C---:B------:R-:W-:Y:S01]  /*1d70*/  LOP3.LUT R14, R19.reuse, 0x800fffff, RZ, 0xc0, !PT ;  /* 0x800fffff130e7812 */ /* 0x040fe200078ec0ff */
[----:B------:R-:W-:Y:S01]  /*1d80*/  IMAD.MOV.U32 R36, RZ, RZ, 0x1 ;  /* 0x00000001ff247424 */ /* 0x000fe200078e00ff */
[----:B------:R-:W-:Y:S01]  /*1d90*/  LOP3.LUT R5, R19, 0x7ff00000, RZ, 0xc0, !PT ;  /* 0x7ff0000013057812 */ /* 0x000fe200078ec0ff */
[----:B------:R-:W-:Y:S01]  /*1da0*/  IMAD.MOV.U32 R38, RZ, RZ, R2 ;  /* 0x000000ffff267224 */ /* 0x000fe200078e0002 */
[----:B------:R-:W-:Y:S01]  /*1db0*/  LOP3.LUT R15, R14, 0x3ff00000, RZ, 0xfc, !PT ;  /* 0x3ff000000e0f7812 */ /* 0x000fe200078efcff */
[----:B------:R-:W-:Y:S01]  /*1dc0*/  BSSY.RECONVERGENT B0, `(.L_x_35) ;  /* 0x0000057000007945 */ /* 0x000fe20003800200 */
[----:B------:R-:W-:Y:S02]  /*1dd0*/  MOV R14, R18 ;  /* 0x00000012000e7202 */ /* 0x000fe40000000f00 */
[----:B------:R-:W-:-:S02]  /*1de0*/  FSETP.GEU.AND P2, PT, |R39|, 1.469367938527859385e-39, PT ;  /* 0x001000002700780b */ /* 0x000fc40003f4e200 */
[----:B------:R-:W-:Y:S01]  /*1df0*/  LOP3.LUT R2, R39, 0x7ff00000, RZ, 0xc0, !PT ;  /* 0x7ff0000027027812 */ /* 0x000fe200078ec0ff */
[----:B------:R-:W-:-:S03]  /*1e00*/  @!P0 DMUL R14, R18, 8.98846567431157953865e+307 ;  /* 0x7fe00000120e8828 */ /* 0x000fc60000000000 */
[----:B------:R-:W-:-:S03]  /*1e10*/  ISETP.GE.U32.AND P1, PT, R2, R5, PT ;  /* 0x000000050200720c */ /* 0x000fc60003f26070 */
[----:B------:R-:W0:Y:S04]  /*1e20*/  MUFU.RCP64H R37, R15 ;  /* 0x0000000f00257308 */ /* 0x000e280000001800 */
[----:B------:R-:W-:Y:S01]  /*1e30*/  @!P2 LOP3.LUT R3, R19, 0x7ff00000, RZ, 0xc0, !PT ;  /* 0x7ff000001303a812 */ /* 0x000fe200078ec0ff */
[----:B------:R-:W-:Y:S01]  /*1e40*/  @!P2 IMAD.MOV.U32 R42, RZ, RZ, RZ ;  /* 0x000000ffff2aa224 */ /* 0x000fe200078e00ff */
[----:B------:R-:W-:Y:S02]  /*1e50*/  @!P0 LOP3.LUT R5, R15, 0x7ff00000, RZ, 0xc0, !PT ;  /* 0x7ff000000f058812 */ /* 0x000fe400078ec0ff */
[----:B------:R-:W-:Y:S01]  /*1e60*/  @!P2 ISETP.GE.U32.AND P3, PT, R2, R3, PT ;  /* 0x000000030200a20c */ /* 0x000fe20003f66070 */
[----:B------:R-:W-:-:S05]  /*1e70*/  IMAD.MOV.U32 R3, RZ, RZ, 0x1ca00000 ;  /* 0x1ca00000ff037424 */ /* 0x000fca00078e00ff */
[C---:B------:R-:W-:Y:S02]  /*1e80*/  @!P2 SEL R6, R3.reuse, 0x63400000, !P3 ;  /* 0x634000000306a807 */ /* 0x040fe40005800000 */
[----:B------:R-:W-:Y:S01]  /*1e90*/  SEL R4, R3, 0x63400000, !P1 ;  /* 0x6340000003047807 */ /* 0x000fe20004800000 */
[----:B0-----:R-:W-:Y:S01]  /*1ea0*/  DFMA R40, R36, -R14, 1 ;  /* 0x3ff000002428742b */ /* 0x001fe2000000080e */
[----:B------:R-:W-:-:S04]  /*1eb0*/  @!P2 LOP3.LUT R6, R6, 0x80000000, R39, 0xf8, !PT ;  /* 0x800000000606a812 */ /* 0x000fc800078ef827 */
[----:B------:R-:W-:-:S03]  /*1ec0*/  @!P2 LOP3.LUT R43, R6, 0x100000, RZ, 0xfc, !PT ;  /* 0x00100000062ba812 */ /* 0x000fc600078efcff */
[----:B------:R-:W-:-:S08]  /*1ed0*/  DFMA R40, R40, R40, R40 ;  /* 0x000000282828722b */ /* 0x000fd00000000028 */
[----:B------:R-:W-:Y:S01]  /*1ee0*/  DFMA R36, R36, R40, R36 ;  /* 0x000000282424722b */ /* 0x000fe20000000024 */
[----:B------:R-:W-:Y:S01]  /*1ef0*/  LOP3.LUT R41, R4, 0x800fffff, R39, 0xf8, !PT ;  /* 0x800fffff04297812 */ /* 0x000fe200078ef827 */
[----:B------:R-:W-:Y:S01]  /*1f00*/  IMAD.MOV.U32 R4, RZ, RZ, R2 ;  /* 0x000000ffff047224 */ /* 0x000fe200078e0002 */
[----:B------:R-:W-:-:S05]  /*1f10*/  MOV R40, R38 ;  /* 0x0000002600287202 */ /* 0x000fca0000000f00 */
[----:B------:R-:W-:Y:S02]  /*1f20*/  DFMA R44, R36, -R14, 1 ;  /* 0x3ff00000242c742b */ /* 0x000fe4000000080e */
[----:B------:R-:W-:-:S06]  /*1f30*/  @!P2 DFMA R40, R40, 2, -R42 ;  /* 0x400000002828a82b */ /* 0x000fcc000000082a */
[----:B------:R-:W-:-:S04]  /*1f40*/  DFMA R44, R36, R44, R36 ;  /* 0x0000002c242c722b */ /* 0x000fc80000000024 */
[----:B------:R-:W-:-:S04]  /*1f50*/  @!P2 LOP3.LUT R4, R41, 0x7ff00000, RZ, 0xc0, !PT ;  /* 0x7ff000002904a812 */ /* 0x000fc800078ec0ff */
[----:B------:R-:W-:Y:S01]  /*1f60*/  DMUL R42, R44, R40 ;  /* 0x000000282c2a7228 */ /* 0x000fe20000000000 */
[----:B------:R-:W-:-:S05]  /*1f70*/  VIADD R6, R4, 0xffffffff ;  /* 0xffffffff04067836 */ /* 0x000fca0000000000 */
[----:B------:R-:W-:Y:S01]  /*1f80*/  ISETP.GT.U32.AND P0, PT, R6, 0x7feffffe, PT ;  /* 0x7feffffe0600780c */ /* 0x000fe20003f04070 */
[----:B------:R-:W-:Y:S01]  /*1f90*/  VIADD R6, R5, 0xffffffff ;  /* 0xffffffff05067836 */ /* 0x000fe20000000000 */
[----:B------:R-:W-:-:S04]  /*1fa0*/  DFMA R36, R42, -R14, R40 ;  /* 0x8000000e2a24722b */ /* 0x000fc80000000028 */
[----:B------:R-:W-:-:S04]  /*1fb0*/  ISETP.GT.U32.OR P0, PT, R6, 0x7feffffe, P0 ;  /* 0x7feffffe0600780c */ /* 0x000fc80000704470 */
[----:B------:R-:W-:-:S09]  /*1fc0*/  DFMA R36, R44, R36, R42 ;  /* 0x000000242c24722b */ /* 0x000fd2000000002a */
[----:B------:R-:W-:Y:S05]  /*1fd0*/  @P0 BRA `(.L_x_36) ;  /* 0x0000000000740947 */ /* 0x000fea0003800000 */
[----:B------:R-:W-:-:S04]  /*1fe0*/  LOP3.LUT R5, R19, 0x7ff00000, RZ, 0xc0, !PT ;  /* 0x7ff0000013057812 */ /* 0x000fc800078ec0ff */
[CC--:B------:R-:W-:Y:S02]  /*1ff0*/  VIADDMNMX R4, R2.reuse, -R5.reuse, 0xb9600000, !PT ;  /* 0xb960000002047446 */ /* 0x0c0fe40007800905 */
[----:B------:R-:W-:Y:S02]  /*2000*/  ISETP.GE.U32.AND P0, PT, R2, R5, PT ;  /* 0x000000050200720c */ /* 0x000fe40003f06070 */
[----:B------:R-:W-:Y:S02]  /*2010*/  VIMNMX R4, PT, PT, R4, 0x46a00000, PT ;  /* 0x46a0000004047848 */ /* 0x000fe40003fe0100 */
[----:B------:R-:W-:-:S04]  /*2020*/  SEL R3, R3, 0x63400000, !P0 ;  /* 0x6340000003037807 */ /* 0x000fc80004000000 */
[----:B------:R-:W-:Y:S01]  /*2030*/  IADD3 R3, PT, PT, -R3, R4, RZ ;  /* 0x0000000403037210 */ /* 0x000fe20007ffe1ff */
[----:B------:R-:W-:-:S04]  /*2040*/  IMAD.MOV.U32 R4, RZ, RZ, RZ ;  /* 0x000000ffff047224 */ /* 0x000fc800078e00ff */
[----:B------:R-:W-:-:S06]  /*2050*/  VIADD R5, R3, 0x7fe00000 ;  /* 0x7fe0000003057836 */ /* 0x000fcc0000000000 */
[----:B------:R-:W-:-:S10]  /*2060*/  DMUL R42, R36, R4 ;  /* 0x00000004242a7228 */ /* 0x000fd40000000000 */
[----:B------:R-:W-:-:S13]  /*2070*/  FSETP.GTU.AND P0, PT, |R43|, 1.469367938527859385e-39, PT ;  /* 0x001000002b00780b */ /* 0x000fda0003f0c200 */
[----:B------:R-:W-:Y:S05]  /*2080*/  @P0 BRA `(.L_x_37) ;  /* 0x0000000000a80947 */ /* 0x000fea0003800000 */
[----:B------:R-:W-:-:S06]  /*2090*/  DFMA R14, R36, -R14, R40 ;  /* 0x8000000e240e722b */ /* 0x000fcc0000000028 */
[----:B------:R-:W-:-:S04]  /*20a0*/  IMAD.MOV.U32 R14, RZ, RZ, RZ ;  /* 0x000000ffff0e7224 */ /* 0x000fc800078e00ff */
[C---:B------:R-:W-:Y:S02]  /*20b0*/  FSETP.NEU.AND P0, PT, R15.reuse, RZ, PT ;  /* 0x000000ff0f00720b */ /* 0x040fe40003f0d000 */
[----:B------:R-:W-:-:S04]  /*20c0*/  LOP3.LUT R18, R15, 0x80000000, R19, 0x48, !PT ;  /* 0x800000000f127812 */ /* 0x000fc800078e4813 */
[----:B------:R-:W-:-:S07]  /*20d0*/  LOP3.LUT R15, R18, R5, RZ, 0xfc, !PT ;  /* 0x00000005120f7212 */ /* 0x000fce00078efcff */
[----:B------:R-:W-:Y:S05]  /*20e0*/  @!P0 BRA `(.L_x_37) ;  /* 0x0000000000908947 */ /* 0x000fea0003800000 */
[----:B------:R-:W-:Y:S01]  /*20f0*/  IMAD.MOV R5, RZ, RZ, -R3 ;  /* 0x000000ffff057224 */ /* 0x000fe200078e0a03 */
[----:B------:R-:W-:Y:S02]  /*2100*/  MOV R4, RZ ;  /* 0x000000ff00047202 */ /* 0x000fe40000000f00 */
[----:B------:R-:W-:-:S04]  /*2110*/  IADD3 R3, PT, PT, -R3, -0x43300000, RZ ;  /* 0xbcd0000003037810 */ /* 0x000fc80007ffe1ff */
[----:B------:R-:W-:Y:S02]  /*2120*/  DFMA R4, R42, -R4, R36 ;  /* 0x800000042a04722b */ /* 0x000fe40000000024 */
[----:B------:R-:W-:-:S08]  /*2130*/  DMUL.RP R36, R36, R14 ;  /* 0x0000000e24247228 */ /* 0x000fd00000008000 */
[----:B------:R-:W-:Y:S02]  /*2140*/  FSETP.NEU.AND P0, PT, |R5|, R3, PT ;  /* 0x000000030500720b */ /* 0x000fe40003f0d200 */
[----:B------:R-:W-:Y:S02]  /*2150*/  LOP3.LUT R18, R37, R18, RZ, 0x3c, !PT ;  /* 0x0000001225127212 */ /* 0x000fe400078e3cff */
[----:B------:R-:W-:Y:S02]  /*2160*/  FSEL R2, R36, R42, !P0 ;  /* 0x0000002a24027208 */ /* 0x000fe40004000000 */
[----:B------:R-:W-:-:S03]  /*2170*/  FSEL R3, R18, R43, !P0 ;  /* 0x0000002b12037208 */ /* 0x000fc60004000000 */
[----:B------:R-:W-:Y:S02]  /*2180*/  IMAD.MOV.U32 R42, RZ, RZ, R2 ;  /* 0x000000ffff2a7224 */ /* 0x000fe400078e0002 */
[----:B------:R-:W-:Y:S01]  /*2190*/  IMAD.MOV.U32 R43, RZ, RZ, R3 ;  /* 0x000000ffff2b7224 */ /* 0x000fe200078e0003 */
[----:B------:R-:W-:Y:S06]  /*21a0*/  BRA `(.L_x_37) ;  /* 0x0000000000607947 */ /* 0x000fec0003800000 */
.L_x_36:
[----:B------:R-:W-:-:S14]  /*21b0*/  DSETP.NAN.AND P0, PT, R38, R38, PT ;  /* 0x000000262600722a */ /* 0x000fdc0003f08000 */
[----:B------:R-:W-:Y:S05]  /*21c0*/  @P0 BRA `(.L_x_38) ;  /* 0x00000000004c0947 */ /* 0x000fea0003800000 */
[----:B------:R-:W-:-:S14]  /*21d0*/  DSETP.NAN.AND P0, PT, R18, R18, PT ;  /* 0x000000121200722a */ /* 0x000fdc0003f08000 */
[----:B------:R-:W-:Y:S05]  /*21e0*/  @P0 BRA `(.L_x_39) ;  /* 0x0000000000340947 */ /* 0x000fea0003800000 */
[----:B------:R-:W-:Y:S01]  /*21f0*/  ISETP.NE.AND P0, PT, R4, R5, PT ;  /* 0x000000050400720c */ /* 0x000fe20003f05270 */
[----:B------:R-:W-:Y:S02]  /*2200*/  IMAD.MOV.U32 R42, RZ, RZ, 0x0 ;  /* 0x00000000ff2a7424 */ /* 0x000fe400078e00ff */
[----:B------:R-:W-:-:S10]  /*2210*/  IMAD.MOV.U32 R43, RZ, RZ, -0x80000 ;  /* 0xfff80000ff2b7424 */ /* 0x000fd400078e00ff */
[----:B------:R-:W-:Y:S05]  /*2220*/  @!P0 BRA `(.L_x_37) ;  /* 0x0000000000408947 */ /* 0x000fea0003800000 */
[----:B------:R-:W-:Y:S02]  /*2230*/  ISETP.NE.AND P0, PT, R4, 0x7ff00000, PT ;  /* 0x7ff000000400780c */ /* 0x000fe40003f05270 */
[----:B------:R-:W-:Y:S02]  /*2240*/  LOP3.LUT R19, R39, 0x80000000, R19, 0x48, !PT ;  /* 0x8000000027137812 */ /* 0x000fe400078e4813 */
[----:B------:R-:W-:-:S13]  /*2250*/  ISETP.EQ.OR P0, PT, R5, RZ, !P0 ;  /* 0x000000ff0500720c */ /* 0x000fda0004702670 */
[----:B------:R-:W-:Y:S01]  /*2260*/  @P0 LOP3.LUT R2, R19, 0x7ff00000, RZ, 0xfc, !PT ;  /* 0x7ff0000013020812 */ /* 0x000fe200078efcff */
[----:B------:R-:W-:Y:S01]  /*2270*/  @!P0 IMAD.MOV.U32 R43, RZ, RZ, R19 ;  /* 0x000000ffff2b8224 */ /* 0x000fe200078e0013 */
[----:B------:R-:W-:Y:S01]  /*2280*/  @!P0 MOV R42, RZ ;  /* 0x000000ff002a8202 */ /* 0x000fe20000000f00 */
[----:B------:R-:W-:Y:S02]  /*2290*/  @P0 IMAD.MOV.U32 R42, RZ, RZ, RZ ;  /* 0x000000ffff2a0224 */ /* 0x000fe400078e00ff */
[----:B------:R-:W-:Y:S01]  /*22a0*/  @P0 IMAD.MOV.U32 R43, RZ, RZ, R2 ;  /* 0x000000ffff2b0224 */ /* 0x000fe200078e0002 */
[----:B------:R-:W-:Y:S06]  /*22b0*/  BRA `(.L_x_37) ;  /* 0x00000000001c7947 */ /* 0x000fec0003800000 */
.L_x_39:
[----:B------:R-:W-:Y:S01]  /*22c0*/  LOP3.LUT R3, R19, 0x80000, RZ, 0xfc, !PT ;  /* 0x0008000013037812 */ /* 0x000fe200078efcff */
[----:B------:R-:W-:-:S03]  /*22d0*/  IMAD.MOV.U32 R42, RZ, RZ, R18 ;  /* 0x000000ffff2a7224 */ /* 0x000fc600078e0012 */
[----:B------:R-:W-:Y:S01]  /*22e0*/  MOV R43, R3 ;  /* 0x00000003002b7202 */ /* 0x000fe20000000f00 */
[----:B------:R-:W-:Y:S06]  /*22f0*/  BRA `(.L_x_37) ;  /* 0x00000000000c7947 */ /* 0x000fec0003800000 */
.L_x_38:
[----:B------:R-:W-:Y:S01]  /*2300*/  LOP3.LUT R3, R39, 0x80000, RZ, 0xfc, !PT ;  /* 0x0008000027037812 */ /* 0x000fe200078efcff */
[----:B------:R-:W-:-:S04]  /*2310*/  IMAD.MOV.U32 R42, RZ, RZ, R38 ;  /* 0x000000ffff2a7224 */ /* 0x000fc800078e0026 */
[----:B------:R-:W-:-:S07]  /*2320*/  IMAD.MOV.U32 R43, RZ, RZ, R3 ;  /* 0x000000ffff2b7224 */ /* 0x000fce00078e0003 */
.L_x_37:
[----:B------:R-:W-:Y:S05]  /*2330*/  BSYNC.RECONVERGENT B0 ;  /* 0x0000000000007941 */ /* 0x000fea0003800200 */
.L_x_35:
[----:B------:R-:W-:Y:S01]  /*2340*/  IMAD.MOV.U32 R4, RZ, RZ, R0 ;  /* 0x000000ffff047224 */ /* 0x000fe200078e0000 */
[----:B------:R-:W-:Y:S01]  /*2350*/  MOV R3, R43 ;  /* 0x0000002b00037202 */ /* 0x000fe20000000f00 */
[----:B------:R-:W-:Y:S02]  /*2360*/  IMAD.MOV.U32 R5, RZ, RZ, 0x0 ;  /* 0x00000000ff057424 */ /* 0x000fe400078e00ff */
[----:B------:R-:W-:Y:S02]  /*2370*/  IMAD.MOV.U32 R2, RZ, RZ, R42 ;  /* 0x000000ffff027224 */ /* 0x000fe400078e002a */
[----:B------:R-:W-:Y:S05]  /*2380*/  RET.REL.NODEC R4 `(_Z6step_3PdS_S_S_PiS_S_) ;  /* 0xffffffdc041c7950 */ /* 0x000fea0003c3ffff */
.L_x_40:
        /* <DEDUP_REMOVED lines=15> */
.L_x_81:


//--------------------- .text._Z6step_1PdS_S_S_PiS_S_ --------------------------
	.section	.text._Z6step_1PdS_S_S_PiS_S_,"ax",@progbits
	.align	128
        .global         _Z6step_1PdS_S_S_PiS_S_
        .type           _Z6step_1PdS_S_S_PiS_S_,@function
        .size           _Z6step_1PdS_S_S_PiS_S_,(.L_x_82 - _Z6step_1PdS_S_S_PiS_S_)
        .other          _Z6step_1PdS_S_S_PiS_S_,@"STO_CUDA_ENTRY STV_DEFAULT"
_Z6step_1PdS_S_S_PiS_S_:
.text._Z6step_1PdS_S_S_PiS_S_:
        /* <DEDUP_REMOVED lines=25> */
[----:B------:R-:W-:Y:S01]  /*0190*/  LEA R35, R35, UR6, 0x3 ;  /* 0x0000000623237c11 */ /* 0x000fe2000f8e18ff */
        /* <DEDUP_REMOVED lines=8> */
[----:B------:R-:W-:Y:S01]  /*0220*/  UISETP.NE.AND UP0, UPT, UR10, URZ, UPT ;  /* 0x000000ff0a00728c */ /* 0x000fe2000bf05270 */
[----:B0-----:R-:W-:-:S02]  /*0230*/  DADD R20, -R12, 1 ;  /* 0x3ff000000c147429 */ /* 0x001fc40000000100 */
[----:B-1----:R-:W-:Y:S02]  /*0240*/  DADD R28, -R26, 1 ;  /* 0x3ff000001a1c7429 */ /* 0x002fe40000000100 */
[----:B---3--:R-:W-:-:S04]  /*0250*/  DADD R30, -R24, 1 ;  /* 0x3ff00000181e7429 */ /* 0x008fc80000000100 */
[----:B--2---:R-:W-:Y:S02]  /*0260*/  DFMA R20, -R22, R24, R20 ;  /* 0x000000181614722b */ /* 0x004fe40000000114 */
[----:B------:R-:W-:Y:S02]  /*0270*/  DFMA R28, R12, -R22, R28 ;  /* 0x800000160c1c722b */ /* 0x000fe4000000001c */
[----:B------:R-:W-:-:S04]  /*0280*/  DFMA R8, -R22, R26, R30 ;  /* 0x0000001a1608722b */ /* 0x000fc8000000011e */
[----:B------:R-:W-:Y:S02]  /*0290*/  DMUL R12, R12, R20 ;  /* 0x000000140c0c7228 */ /* 0x000fe40000000000 */
[----:B------:R-:W-:Y:S02]  /*02a0*/  DMUL R10, R26, R28 ;  /* 0x0000001c1a0a7228 */ /* 0x000fe40000000000 */
[----:B------:R-:W-:Y:S01]  /*02b0*/  DMUL R8, R24, R8 ;  /* 0x0000000818087228 */ /* 0x000fe20000000000 */
[----:B------:R-:W-:Y:S10]  /*02c0*/  BRA.U UP0, `(.L_x_41) ;  /* 0x0000000900307547 */ /* 0x000ff4000b800000 */
[----:B------:R-:W0:Y:S01]  /*02d0*/  LDC.64 R4, c[0x0][0x3a0] ;  /* 0x0000e800ff047b82 */ /* 0x000e220000000a00 */
[----:B------:R-:W2:Y:S04]  /*02e0*/  LDG.E.64 R24, desc[UR8][R18.64] ;  /* 0x0000000812187981 */ /* 0x000ea8000c1e1b00 */
[----:B0-----:R-:W3:Y:S03]  /*02f0*/  LDG.E R5, desc[UR8][R4.64] ;  /* 0x0000000804057981 */ /* 0x001ee6000c1e1900 */
[----:B------:R-:W0:Y:S02]  /*0300*/  LDC.64 R22, c[0x0][0x3b0] ;  /* 0x0000ec00ff167b82 */ /* 0x000e240000000a00 */
[----:B0-----:R-:W4:Y:S06]  /*0310*/  LDG.E.64 R22, desc[UR8][R22.64] ;  /* 0x0000000816167981 */ /* 0x001f2c000c1e1b00 */
[----:B------:R-:W0:Y:S02]  /*0320*/  LDC.64 R2, c[0x0][0x3a8] ;  /* 0x0000ea00ff027b82 */ /* 0x000e240000000a00 */
[----:B0-----:R-:W5:Y:S01]  /*0330*/  LDG.E.64 R2, desc[UR8][R2.64] ;  /* 0x0000000802027981 */ /* 0x001f62000c1e1b00 */
[----:B---3--:R-:W-:-:S06]  /*0340*/  IMAD.WIDE R6, R5, 0x8, R18 ;  /* 0x0000000805067825 */ /* 0x008fcc00078e0212 */
[----:B------:R-:W3:Y:S01]  /*0350*/  LDG.E.64 R6, desc[UR8][R6.64] ;  /* 0x0000000806067981 */ /* 0x000ee2000c1e1b00 */
[----:B------:R-:W-:Y:S01]  /*0360*/  IMAD.MOV.U32 R26, RZ, RZ, 0x1 ;  /* 0x00000001ff1a7424 */ /* 0x000fe200078e00ff */
[----:B----4-:R-:W0:Y:S01]  /*0370*/  MUFU.RCP64H R27, R23 ;  /* 0x00000017001b7308 */ /* 0x010e220000001800 */
[----:B--2---:R-:W-:-:S04]  /*0380*/  DADD R4, R24, R24 ;  /* 0x0000000018047229 */ /* 0x004fc80000000018 */
[----:B0-----:R-:W-:-:S08]  /*0390*/  DFMA R20, -R22, R26, 1 ;  /* 0x3ff000001614742b */ /* 0x001fd0000000011a */
[----:B------:R-:W-:-:S08]  /*03a0*/  DFMA R28, R20, R20, R20 ;  /* 0x00000014141c722b */ /* 0x000fd00000000014 */
[----:B------:R-:W-:Y:S02]  /*03b0*/  DFMA R28, R26, R28, R26 ;  /* 0x0000001c1a1c722b */ /* 0x000fe4000000001a */
[----:B-----5:R-:W-:Y:S01]  /*03c0*/  DMUL R26, R2, 0.5 ;  /* 0x3fe00000021a7828 */ /* 0x020fe20000000000 */
[----:B------:R-:W-:Y:S01]  /*03d0*/  BSSY.RECONVERGENT B1, `(.L_x_42) ;  /* 0x0000015000017945 */ /* 0x000fe20003800200 */
[----:B---3--:R-:W-:-:S08]  /*03e0*/  DADD R20, R6, R6 ;  /* 0x0000000006147229 */ /* 0x008fd00000000006 */
[----:B------:R-:W-:Y:S02]  /*03f0*/  DADD R4, -R4, R20 ;  /* 0x0000000004047229 */ /* 0x000fe40000000114 */
[----:B------:R-:W-:-:S06]  /*0400*/  DFMA R20, -R22, R28, 1 ;  /* 0x3ff000001614742b */ /* 0x000fcc000000011c */
[----:B------:R-:W-:Y:S02]  /*0410*/  DMUL R6, R26, R4 ;  /* 0x000000041a067228 */ /* 0x000fe40000000000 */
[----:B------:R-:W-:-:S08]  /*0420*/  DFMA R20, R28, R20, R28 ;  /* 0x000000141c14722b */ /* 0x000fd0000000001c */
[----:B------:R-:W-:-:S08]  /*0430*/  DMUL R4, R6, R20 ;  /* 0x0000001406047228 */ /* 0x000fd00000000000 */
[----:B------:R-:W-:-:S08]  /*0440*/  DFMA R2, -R22, R4, R6 ;  /* 0x000000041602722b */ /* 0x000fd00000000106 */
[----:B------:R-:W-:Y:S01]  /*0450*/  DFMA R4, R20, R2, R4 ;  /* 0x000000021404722b */ /* 0x000fe20000000004 */
[----:B------:R-:W-:-:S09]  /*0460*/  FSETP.GEU.AND P1, PT, |R7|, 6.5827683646048100446e-37, PT ;  /* 0x036000000700780b */ /* 0x000fd20003f2e200 */
        /* <DEDUP_REMOVED lines=8> */
[----:B------:R-:W-:Y:S05]  /*04f0*/  CALL.REL.NOINC `($__internal_2_$__cuda_sm20_div_rn_f64_full) ;  /* 0x0000001c00347944 */ /* 0x000fea0003c00000 */
[----:B------:R-:W-:Y:S02]  /*0500*/  IMAD.MOV.U32 R4, RZ, RZ, R3 ;  /* 0x000000ffff047224 */ /* 0x000fe400078e0003 */
[----:B------:R-:W-:-:S07]  /*0510*/  IMAD.MOV.U32 R5, RZ, RZ, R2 ;  /* 0x000000ffff057224 */ /* 0x000fce00078e0002 */
.L_x_43:
[----:B------:R-:W-:Y:S05]  /*0520*/  BSYNC.RECONVERGENT B1 ;  /* 0x0000000000017941 */ /* 0x000fea0003800200 */
.L_x_42:
        /* <DEDUP_REMOVED lines=21> */
[----:B------:R-:W-:-:S04]  /*0680*/  LOP3.LUT R3, R3, R2, RZ, 0x3c, !PT ;  /* 0x0000000203037212 */ /* 0x000fc800078e3cff */
[----:B------:R-:W-:-:S04]  /*0690*/  LOP3.LUT R2, R3, R2, RZ, 0x3c, !PT ;  /* 0x0000000203027212 */ /* 0x000fc800078e3cff */
[----:B------:R-:W-:-:S07]  /*06a0*/  LOP3.LUT R3, R3, R2, RZ, 0x3c, !PT ;  /* 0x0000000203037212 */ /* 0x000fce00078e3cff */
.L_x_45:
[----:B------:R-:W-:Y:S05]  /*06b0*/  BSYNC.RECONVERGENT B1 ;  /* 0x0000000000017941 */ /* 0x000fea0003800200 */
.L_x_44:
[----:B------:R-:W0:Y:S01]  /*06c0*/  LDC.64 R6, c[0x0][0x3a0] ;  /* 0x0000e800ff067b82 */ /* 0x000e220000000a00 */
[----:B------:R-:W-:-:S08]  /*06d0*/  DFMA R2, R12, R26, R2 ;  /* 0x0000001a0c02722b */ /* 0x000fd00000000002 */
[----:B------:R-:W-:-:S07]  /*06e0*/  DADD R2, R24, R2 ;  /* 0x0000000018027229 */ /* 0x000fce0000000002 */
[----:B------:R1:W-:Y:S04]  /*06f0*/  STG.E.64 desc[UR8][R18.64], R2 ;  /* 0x0000000212007986 */ /* 0x0003e8000c101b08 */
[----:B0-----:R-:W2:Y:S01]  /*0700*/  LDG.E R5, desc[UR8][R6.64] ;  /* 0x0000000806057981 */ /* 0x001ea2000c1e1900 */
[----:B------:R-:W0:Y:S03]  /*0710*/  LDC.64 R12, c[0x0][0x3b0] ;  /* 0x0000ec00ff0c7b82 */ /* 0x000e260000000a00 */
[----:B-1----:R-:W3:Y:S04]  /*0720*/  LDG.E.64 R18, desc[UR8][R16.64] ;  /* 0x0000000810127981 */ /* 0x002ee8000c1e1b00 */
[----:B0-----:R-:W4:Y:S01]  /*0730*/  LDG.E.64 R12, desc[UR8][R12.64] ;  /* 0x000000080c0c7981 */ /* 0x001f22000c1e1b00 */
[----:B------:R-:W0:Y:S03]  /*0740*/  LDC.64 R26, c[0x0][0x3a8] ;  /* 0x0000ea00ff1a7b82 */ /* 0x000e260000000a00 */
[----:B0-----:R-:W5:Y:S01]  /*0750*/  LDG.E.64 R22, desc[UR8][R26.64] ;  /* 0x000000081a167981 */ /* 0x001f62000c1e1b00 */
[----:B--2---:R-:W-:-:S06]  /*0760*/  IMAD.WIDE R4, R5, 0x8, R16 ;  /* 0x0000000805047825 */ /* 0x004fcc00078e0210 */
[----:B------:R-:W2:Y:S01]  /*0770*/  LDG.E.64 R4, desc[UR8][R4.64] ;  /* 0x0000000804047981 */ /* 0x000ea2000c1e1b00 */
[----:B------:R-:W-:Y:S01]  /*0780*/  IMAD.MOV.U32 R20, RZ, RZ, 0x1 ;  /* 0x00000001ff147424 */ /* 0x000fe200078e00ff */
[----:B----4-:R-:W0:Y:S05]  /*0790*/  MUFU.RCP64H R21, R13 ;  /* 0x0000000d00157308 */ /* 0x010e2a0000001800 */
[----:B0-----:R-:W-:-:S08]  /*07a0*/  DFMA R2, -R12, R20, 1 ;  /* 0x3ff000000c02742b */ /* 0x001fd00000000114 */
[----:B------:R-:W-:Y:S02]  /*07b0*/  DFMA R24, R2, R2, R2 ;  /* 0x000000020218722b */ /* 0x000fe40000000002 */
[----:B---3--:R-:W-:-:S06]  /*07c0*/  DADD R2, R18, R18 ;  /* 0x0000000012027229 */ /* 0x008fcc0000000012 */
[----:B------:R-:W-:Y:S02]  /*07d0*/  DFMA R24, R20, R24, R20 ;  /* 0x000000181418722b */ /* 0x000fe40000000014 */
[----:B-----5:R-:W-:Y:S01]  /*07e0*/  DMUL R22, R22, 0.5 ;  /* 0x3fe0000016167828 */ /* 0x020fe20000000000 */
[----:B------:R-:W-:Y:S01]  /*07f0*/  BSSY.RECONVERGENT B1, `(.L_x_46) ;  /* 0x0000015000017945 */ /* 0x000fe20003800200 */
[----:B--2---:R-:W-:-:S04]  /*0800*/  DADD R6, R4, R4 ;  /* 0x0000000004067229 */ /* 0x004fc80000000004 */
[----:B------:R-:W-:-:S04]  /*0810*/  DFMA R4, -R12, R24, 1 ;  /* 0x3ff000000c04742b */ /* 0x000fc80000000118 */
[----:B------:R-:W-:-:S04]  /*0820*/  DADD R2, -R2, R6 ;  /* 0x0000000002027229 */ /* 0x000fc80000000106 */
[----:B------:R-:W-:-:S04]  /*0830*/  DFMA R4, R24, R4, R24 ;  /* 0x000000041804722b */ /* 0x000fc80000000018 */
[----:B------:R-:W-:-:S08]  /*0840*/  DMUL R6, R22, R2 ;  /* 0x0000000216067228 */ /* 0x000fd00000000000 */
        /* <DEDUP_REMOVED lines=15> */
.L_x_47:
[----:B------:R-:W-:Y:S05]  /*0940*/  BSYNC.RECONVERGENT B1 ;  /* 0x0000000000017941 */ /* 0x000fea0003800200 */
.L_x_46:
        /* <DEDUP_REMOVED lines=20> */
[----:B------:R-:W-:Y:S05]  /*0a90*/  CALL.REL.NOINC `($__internal_2_$__cuda_sm20_div_rn_f64_full) ;  /* 0x0000001400cc7944 */ /* 0x000fea0003c00000 */
[----:B------:R-:W-:-:S04]  /*0aa0*/  LOP3.LUT R3, R3, R2, RZ, 0x3c, !PT ;  /* 0x0000000203037212 */ /* 0x000fc800078e3cff */
[----:B------:R-:W-:-:S04]  /*0ab0*/  LOP3.LUT R2, R3, R2, RZ, 0x3c, !PT ;  /* 0x0000000203027212 */ /* 0x000fc800078e3cff */
[----:B------:R-:W-:-:S07]  /*0ac0*/  LOP3.LUT R3, R3, R2, RZ, 0x3c, !PT ;  /* 0x0000000203037212 */ /* 0x000fce00078e3cff */
.L_x_49:
[----:B------:R-:W-:Y:S05]  /*0ad0*/  BSYNC.RECONVERGENT B1 ;  /* 0x0000000000017941 */ /* 0x000fea0003800200 */
.L_x_48:
[----:B------:R-:W0:Y:S01]  /*0ae0*/  LDC.64 R20, c[0x0][0x3a0] ;  /* 0x0000e800ff147b82 */ /* 0x000e220000000a00 */
[----:B------:R-:W-:-:S08]  /*0af0*/  DFMA R2, R10, R22, R2 ;  /* 0x000000160a02722b */ /* 0x000fd00000000002 */
[----:B------:R-:W-:-:S07]  /*0b00*/  DADD R2, R18, R2 ;  /* 0x0000000012027229 */ /* 0x000fce0000000002 */
[----:B------:R1:W-:Y:S04]  /*0b10*/  STG.E.64 desc[UR8][R16.64], R2 ;  /* 0x0000000210007986 */ /* 0x0003e8000c101b08 */
[----:B0-----:R-:W2:Y:S04]  /*0b20*/  LDG.E R5, desc[UR8][R20.64] ;  /* 0x0000000814057981 */ /* 0x001ea8000c1e1900 */
[----:B-1----:R-:W3:Y:S01]  /*0b30*/  LDG.E.64 R16, desc[UR8][R14.64] ;  /* 0x000000080e107981 */ /* 0x002ee2000c1e1b00 */
[----:B--2---:R-:W-:-:S06]  /*0b40*/  IMAD.WIDE R4, R5, 0x8, R14 ;  /* 0x0000000805047825 */ /* 0x004fcc00078e020e */
[----:B------:R-:W2:Y:S01]  /*0b50*/  LDG.E.64 R4, desc[UR8][R4.64] ;  /* 0x0000000804047981 */ /* 0x000ea2000c1e1b00 */
[----:B---3--:R-:W-:Y:S02]  /*0b60*/  DMUL R6, R16, -2 ;  /* 0xc000000010067828 */ /* 0x008fe40000000000 */
[----:B--2---:R-:W-:Y:S01]  /*0b70*/  DADD R12, R4, R4 ;  /* 0x00000000040c7229 */ /* 0x004fe20000000004 */
[----:B------:R-:W-:Y:S10]  /*0b80*/  BRA `(.L_x_50) ;  /* 0x0000001000a07947 */ /* 0x000ff40003800000 */
.L_x_41:
[----:B------:R-:W0:Y:S02]  /*0b90*/  LDC.64 R4, c[0x0][0x3a0] ;  /* 0x0000e800ff047b82 */ /* 0x000e240000000a00 */
[----:B0-----:R-:W2:Y:S02]  /*0ba0*/  LDG.E R7, desc[UR8][R4.64] ;  /* 0x0000000804077981 */ /* 0x001ea4000c1e1900 */
[----:B--2---:R-:W-:-:S04]  /*0bb0*/  IADD3 R0, PT, PT, R7, -0x1, RZ ;  /* 0xffffffff07007810 */ /* 0x004fc80007ffe0ff */
[----:B------:R-:W-:-:S13]  /*0bc0*/  ISETP.NE.AND P0, PT, R0, UR10, PT ;  /* 0x0000000a00007c0c */ /* 0x000fda000bf05270 */
[----:B------:R-:W-:Y:S05]  /*0bd0*/  @P0 BRA `(.L_x_51) ;  /* 0x00000008003c0947 */ /* 0x000fea0003800000 */
[----:B------:R-:W0:Y:S01]  /*0be0*/  LDC.64 R26, c[0x0][0x3b0] ;  /* 0x0000ec00ff1a7b82 */ /* 0x000e220000000a00 */
[----:B------:R-:W-:Y:S01]  /*0bf0*/  IMAD.IADD R5, R6, 0x1, -R7 ;  /* 0x0000000106057824 */ /* 0x000fe200078e0a07 */
[----:B------:R-:W2:Y:S04]  /*0c00*/  LDG.E.64 R24, desc[UR8][R18.64] ;  /* 0x0000000812187981 */ /* 0x000ea8000c1e1b00 */
[----:B0-----:R-:W3:Y:S02]  /*0c10*/  LDG.E.64 R26, desc[UR8][R26.64] ;  /* 0x000000081a1a7981 */ /* 0x001ee4000c1e1b00 */
[----:B------:R-:W0:Y:S01]  /*0c20*/  LDC.64 R32, c[0x0][0x3a8] ;  /* 0x0000ea00ff207b82 */ /* 0x000e220000000a00 */
[----:B------:R-:W-:-:S06]  /*0c30*/  IMAD.WIDE R4, R5, 0x8, R2 ;  /* 0x0000000805047825 */ /* 0x000fcc00078e0202 */
[----:B------:R-:W4:Y:S04]  /*0c40*/  LDG.E.64 R4, desc[UR8][R4.64] ;  /* 0x0000000804047981 */ /* 0x000f28000c1e1b00 */
[----:B0-----:R-:W5:Y:S01]  /*0c50*/  LDG.E.64 R22, desc[UR8][R32.64] ;  /* 0x0000000820167981 */ /* 0x001f62000c1e1b00 */
[----:B------:R-:W-:Y:S01]  /*0c60*/  IMAD.MOV.U32 R28, RZ, RZ, 0x1 ;  /* 0x00000001ff1c7424 */ /* 0x000fe200078e00ff */
[----:B------:R-:W-:Y:S01]  /*0c70*/  BSSY.RECONVERGENT B1, `(.L_x_52) ;  /* 0x000001b000017945 */ /* 0x000fe20003800200 */
[----:B---3--:R-:W0:Y:S04]  /*0c80*/  MUFU.RCP64H R29, R27 ;  /* 0x0000001b001d7308 */ /* 0x008e280000001800 */
[----:B0-----:R-:W-:-:S08]  /*0c90*/  DFMA R2, -R26, R28, 1 ;  /* 0x3ff000001a02742b */ /* 0x001fd0000000011c */
[----:B------:R-:W-:Y:S02]  /*0ca0*/  DFMA R30, R2, R2, R2 ;  /* 0x00000002021e722b */ /* 0x000fe40000000002 */
[----:B--2---:R-:W-:Y:S02]  /*0cb0*/  DADD R2, R24, R24 ;  /* 0x0000000018027229 */ /* 0x004fe40000000018 */
[----:B----4-:R-:W-:-:S04]  /*0cc0*/  DADD R20, R4, R4 ;  /* 0x0000000004147229 */ /* 0x010fc80000000004 */
[----:B------:R-:W-:Y:S02]  /*0cd0*/  DFMA R30, R28, R30, R28 ;  /* 0x0000001e1c1e722b */ /* 0x000fe4000000001c */
[----:B-----5:R-:W-:Y:S02]  /*0ce0*/  DMUL R22, R22, 0.5 ;  /* 0x3fe0000016167828 */ /* 0x020fe40000000000 */
[----:B------:R-:W-:-:S04]  /*0cf0*/  DADD R20, -R2, R20 ;  /* 0x0000000002147229 */ /* 0x000fc80000000114 */
[----:B------:R-:W-:-:S04]  /*0d00*/  DFMA R2, -R26, R30, 1 ;  /* 0x3ff000001a02742b */ /* 0x000fc8000000011e */
[----:B------:R-:W-:-:S04]  /*0d10*/  DMUL R20, R22, R20 ;  /* 0x0000001416147228 */ /* 0x000fc80000000000 */
        /* <DEDUP_REMOVED lines=16> */
.L_x_53:
[----:B------:R-:W-:Y:S05]  /*0e20*/  BSYNC.RECONVERGENT B1 ;  /* 0x0000000000017941 */ /* 0x000fea0003800200 */
.L_x_52:
        /* <DEDUP_REMOVED lines=15> */
[----:B------:R-:W-:Y:S01]  /*0f20*/  MOV R3, R4 ;  /* 0x0000000400037202 */ /* 0x000fe20000000f00 */
[----:B------:R-:W-:Y:S01]  /*0f30*/  IMAD.MOV.U32 R2, RZ, RZ, R5 ;  /* 0x000000ffff027224 */ /* 0x000fe200078e0005 */
[----:B------:R-:W-:Y:S01]  /*0f40*/  MOV R0, 0xf80 ;  /* 0x00000f8000007802 */ /* 0x000fe20000000f00 */
[----:B------:R-:W-:Y:S02]  /*0f50*/  IMAD.MOV.U32 R4, RZ, RZ, R26 ;  /* 0x000000ffff047224 */ /* 0x000fe400078e001a */
[----:B------:R-:W-:-:S07]  /*0f60*/  IMAD.MOV.U32 R5, RZ, RZ, R27 ;  /* 0x000000ffff057224 */ /* 0x000fce00078e001b */
[----:B------:R-:W-:Y:S05]  /*0f70*/  CALL.REL.NOINC `($__internal_2_$__cuda_sm20_div_rn_f64_full) ;  /* 0x0000001000947944 */ /* 0x000fea0003c00000 */
[----:B------:R-:W-:-:S04]  /*0f80*/  LOP3.LUT R3, R3, R2, RZ, 0x3c, !PT ;  /* 0x0000000203037212 */ /* 0x000fc800078e3cff */
[----:B------:R-:W-:-:S04]  /*0f90*/  LOP3.LUT R2, R3, R2, RZ, 0x3c, !PT ;  /* 0x0000000203027212 */ /* 0x000fc800078e3cff */
[----:B------:R-:W-:-:S07]  /*0fa0*/  LOP3.LUT R3, R3, R2, RZ, 0x3c, !PT ;  /* 0x0000000203037212 */ /* 0x000fce00078e3cff */
.L_x_55:
[----:B------:R-:W-:Y:S05]  /*0fb0*/  BSYNC.RECONVERGENT B1 ;  /* 0x0000000000017941 */ /* 0x000fea0003800200 */
.L_x_54:
[----:B------:R-:W0:Y:S01]  /*0fc0*/  LDC.64 R20, c[0x0][0x3a0] ;  /* 0x0000e800ff147b82 */ /* 0x000e220000000a00 */
[----:B------:R-:W-:-:S07]  /*0fd0*/  DFMA R2, R12, R22, R2 ;  /* 0x000000160c02722b */ /* 0x000fce0000000002 */
[----:B------:R-:W1:Y:S01]  /*0fe0*/  LDC.64 R4, c[0x0][0x388] ;  /* 0x0000e200ff047b82 */ /* 0x000e620000000a00 */
[----:B------:R-:W-:-:S07]  /*0ff0*/  DADD R2, R24, R2 ;  /* 0x0000000018027229 */ /* 0x000fce0000000002 */
[----:B------:R2:W-:Y:S04]  /*1000*/  STG.E.64 desc[UR8][R18.64], R2 ;  /* 0x0000000212007986 */ /* 0x0005e8000c101b08 */
[----:B0-----:R-:W3:Y:S01]  /*1010*/  LDG.E R21, desc[UR8][R20.64] ;  /* 0x0000000814157981 */ /* 0x001ee2000c1e1900 */
[----:B------:R-:W0:Y:S03]  /*1020*/  LDC.64 R12, c[0x0][0x3b0] ;  /* 0x0000ec00ff0c7b82 */ /* 0x000e260000000a00 */
[----:B--2---:R-:W2:Y:S04]  /*1030*/  LDG.E.64 R18, desc[UR8][R16.64] ;  /* 0x0000000810127981 */ /* 0x004ea8000c1e1b00 */
[----:B0-----:R-:W4:Y:S01]  /*1040*/  LDG.E.64 R12, desc[UR8][R12.64] ;  /* 0x000000080c0c7981 */ /* 0x001f22000c1e1b00 */
[----:B------:R-:W0:Y:S03]  /*1050*/  LDC.64 R28, c[0x0][0x3a8] ;  /* 0x0000ea00ff1c7b82 */ /* 0x000e260000000a00 */
[----:B0-----:R-:W5:Y:S01]  /*1060*/  LDG.E.64 R22, desc[UR8][R28.64] ;  /* 0x000000081c167981 */ /* 0x001f62000c1e1b00 */
[----:B---3--:R-:W-:-:S04]  /*1070*/  IMAD.IADD R7, R6, 0x1, -R21 ;  /* 0x0000000106077824 */ /* 0x008fc800078e0a15 */
[----:B-1----:R-:W-:-:S06]  /*1080*/  IMAD.WIDE R4, R7, 0x8, R4 ;  /* 0x0000000807047825 */ /* 0x002fcc00078e0204 */
[----:B------:R-:W3:Y:S01]  /*1090*/  LDG.E.64 R4, desc[UR8][R4.64] ;  /* 0x0000000804047981 */ /* 0x000ee2000c1e1b00 */
[----:B------:R-:W-:Y:S01]  /*10a0*/  HFMA2 R24, -RZ, RZ, 0, 5.9604644775390625e-08 ;  /* 0x00000001ff187431 */ /* 0x000fe200000001ff */
[----:B----4-:R-:W0:Y:S05]  /*10b0*/  MUFU.RCP64H R25, R13 ;  /* 0x0000000d00197308 */ /* 0x010e2a0000001800 */
[----:B0-----:R-:W-:-:S08]  /*10c0*/  DFMA R2, -R12, R24, 1 ;  /* 0x3ff000000c02742b */ /* 0x001fd00000000118 */
[----:B------:R-:W-:Y:S02]  /*10d0*/  DFMA R26, R2, R2, R2 ;  /* 0x00000002021a722b */ /* 0x000fe40000000002 */
[----:B--2---:R-:W-:-:S06]  /*10e0*/  DADD R2, R18, R18 ;  /* 0x0000000012027229 */ /* 0x004fcc0000000012 */
[----:B------:R-:W-:Y:S02]  /*10f0*/  DFMA R26, R24, R26, R24 ;  /* 0x0000001a181a722b */ /* 0x000fe40000000018 */
[----:B-----5:R-:W-:Y:S01]  /*1100*/  DMUL R22, R22, 0.5 ;  /* 0x3fe0000016167828 */ /* 0x020fe20000000000 */
[----:B------:R-:W-:Y:S01]  /*1110*/  BSSY.RECONVERGENT B1, `(.L_x_56) ;  /* 0x0000015000017945 */ /* 0x000fe20003800200 */
[----:B---3--:R-:W-:-:S04]  /*1120*/  DADD R20, R4, R4 ;  /* 0x0000000004147229 */ /* 0x008fc80000000004 */
        /* <DEDUP_REMOVED lines=17> */
[----:B------:R-:W-:Y:S01]  /*1240*/  MOV R4, R3 ;  /* 0x0000000300047202 */ /* 0x000fe20000000f00 */
[----:B------:R-:W-:-:S07]  /*1250*/  IMAD.MOV.U32 R5, RZ, RZ, R2 ;  /* 0x000000ffff057224 */ /* 0x000fce00078e0002 */
.L_x_57:
[----:B------:R-:W-:Y:S05]  /*1260*/  BSYNC.RECONVERGENT B1 ;  /* 0x0000000000017941 */ /* 0x000fea0003800200 */
.L_x_56:
        /* <DEDUP_REMOVED lines=24> */
.L_x_59:
[----:B------:R-:W-:Y:S05]  /*13f0*/  BSYNC.RECONVERGENT B1 ;  /* 0x0000000000017941 */ /* 0x000fea0003800200 */
.L_x_58:
[----:B------:R-:W0:Y:S01]  /*1400*/  LDC.64 R20, c[0x0][0x3a0] ;  /* 0x0000e800ff147b82 */ /* 0x000e220000000a00 */
[----:B------:R-:W-:-:S07]  /*1410*/  DFMA R2, R10, R22, R2 ;  /* 0x000000160a02722b */ /* 0x000fce0000000002 */
[----:B------:R-:W1:Y:S01]  /*1420*/  LDC.64 R4, c[0x0][0x390] ;  /* 0x0000e400ff047b82 */ /* 0x000e620000000a00 */
[----:B------:R-:W-:-:S07]  /*1430*/  DADD R2, R18, R2 ;  /* 0x0000000012027229 */ /* 0x000fce0000000002 */
[----:B------:R2:W-:Y:S04]  /*1440*/  STG.E.64 desc[UR8][R16.64], R2 ;  /* 0x0000000210007986 */ /* 0x0005e8000c101b08 */
[----:B0-----:R-:W3:Y:S04]  /*1450*/  LDG.E R21, desc[UR8][R20.64] ;  /* 0x0000000814157981 */ /* 0x001ee8000c1e1900 */
[----:B--2---:R-:W2:Y:S01]  /*1460*/  LDG.E.64 R16, desc[UR8][R14.64] ;  /* 0x000000080e107981 */ /* 0x004ea2000c1e1b00 */
[----:B---3--:R-:W-:-:S04]  /*1470*/  IMAD.IADD R7, R6, 0x1, -R21 ;  /* 0x0000000106077824 */ /* 0x008fc800078e0a15 */
[----:B-1----:R-:W-:-:S06]  /*1480*/  IMAD.WIDE R4, R7, 0x8, R4 ;  /* 0x0000000807047825 */ /* 0x002fcc00078e0204 */
[----:B------:R-:W3:Y:S01]  /*1490*/  LDG.E.64 R4, desc[UR8][R4.64] ;  /* 0x0000000804047981 */ /* 0x000ee2000c1e1b00 */
[----:B--2---:R-:W-:Y:S02]  /*14a0*/  DMUL R6, R16, -2 ;  /* 0xc000000010067828 */ /* 0x004fe40000000000 */
[----:B---3--:R-:W-:Y:S01]  /*14b0*/  DADD R12, R4, R4 ;  /* 0x00000000040c7229 */ /* 0x008fe20000000004 */
[----:B------:R-:W-:Y:S10]  /*14c0*/  BRA `(.L_x_50) ;  /* 0x0000000800507947 */ /* 0x000ff40003800000 */
.L_x_51:
[----:B------:R-:W0:Y:S01]  /*14d0*/  LDC.64 R26, c[0x0][0x3b0] ;  /* 0x0000ec00ff1a7b82 */ /* 0x000e220000000a00 */
[----:B------:R-:W-:Y:S01]  /*14e0*/  IMAD.IADD R35, R6, 0x1, -R7 ;  /* 0x0000000106237824 */ /* 0x000fe200078e0a07 */
[----:B------:R-:W2:Y:S04]  /*14f0*/  LDG.E.64 R24, desc[UR8][R18.64] ;  /* 0x0000000812187981 */ /* 0x000ea8000c1e1b00 */
[----:B0-----:R-:W3:Y:S02]  /*1500*/  LDG.E.64 R26, desc[UR8][R26.64] ;  /* 0x000000081a1a7981 */ /* 0x001ee4000c1e1b00 */
[----:B------:R-:W0:Y:S01]  /*1510*/  LDC.64 R32, c[0x0][0x3a8] ;  /* 0x0000ea00ff207b82 */ /* 0x000e220000000a00 */
[----:B------:R-:W-:-:S05]  /*1520*/  IMAD.WIDE R34, R35, 0x8, R2 ;  /* 0x0000000823227825 */ /* 0x000fca00078e0202 */
[----:B------:R-:W4:Y:S01]  /*1530*/  LDG.E.64 R4, desc[UR8][R34.64] ;  /* 0x0000000822047981 */ /* 0x000f22000c1e1b00 */
[----:B------:R-:W-:-:S06]  /*1540*/  IMAD.WIDE R2, R7, 0x8, R18 ;  /* 0x0000000807027825 */ /* 0x000fcc00078e0212 */
[----:B------:R-:W5:Y:S04]  /*1550*/  LDG.E.64 R2, desc[UR8][R2.64] ;  /* 0x0000000802027981 */ /* 0x000f68000c1e1b00 */
[----:B0-----:R-:W5:Y:S01]  /*1560*/  LDG.E.64 R22, desc[UR8][R32.64] ;  /* 0x0000000820167981 */ /* 0x001f62000c1e1b00 */
[----:B------:R-:W-:Y:S01]  /*1570*/  IMAD.MOV.U32 R28, RZ, RZ, 0x1 ;  /* 0x00000001ff1c7424 */ /* 0x000fe200078e00ff */
[----:B------:R-:W-:Y:S01]  /*1580*/  BSSY.RECONVERGENT B1, `(.L_x_60) ;  /* 0x000001b000017945 */ /* 0x000fe20003800200 */
[----:B---3--:R-:W0:Y:S01]  /*1590*/  MUFU.RCP64H R29, R27 ;  /* 0x0000001b001d7308 */ /* 0x008e220000001800 */
[----:B--2---:R-:W-:-:S03]  /*15a0*/  DADD R20, R24, R24 ;  /* 0x0000000018147229 */ /* 0x004fc60000000018 */
[----:B0-----:R-:W-:-:S08]  /*15b0*/  DFMA R30, -R26, R28, 1 ;  /* 0x3ff000001a1e742b */ /* 0x001fd0000000011c */
[----:B------:R-:W-:Y:S02]  /*15c0*/  DFMA R30, R30, R30, R30 ;  /* 0x0000001e1e1e722b */ /* 0x000fe4000000001e */
[----:B----4-:R-:W-:-:S06]  /*15d0*/  DADD R4, -R20, R4 ;  /* 0x0000000014047229 */ /* 0x010fcc0000000104 */
[----:B------:R-:W-:Y:S02]  /*15e0*/  DFMA R30, R28, R30, R28 ;  /* 0x0000001e1c1e722b */ /* 0x000fe4000000001c */
[----:B-----5:R-:W-:Y:S02]  /*15f0*/  DMUL R22, R22, 0.5 ;  /* 0x3fe0000016167828 */ /* 0x020fe40000000000 */
[----:B------:R-:W-:-:S04]  /*1600*/  DADD R4, R4, R2 ;  /* 0x0000000004047229 */ /* 0x000fc80000000002 */
        /* <DEDUP_REMOVED lines=16> */
[----:B------:R-:W-:Y:S01]  /*1710*/  IMAD.MOV.U32 R4, RZ, RZ, R3 ;  /* 0x000000ffff047224 */ /* 0x000fe200078e0003 */
[----:B------:R-:W-:-:S07]  /*1720*/  MOV R5, R2 ;  /* 0x0000000200057202 */ /* 0x000fce0000000f00 */
.L_x_61:
[----:B------:R-:W-:Y:S05]  /*1730*/  BSYNC.RECONVERGENT B1 ;  /* 0x0000000000017941 */ /* 0x000fea0003800200 */
.L_x_60:
        /* <DEDUP_REMOVED lines=17> */
[----:B------:R-:W-:Y:S01]  /*1850*/  IMAD.MOV.U32 R2, RZ, RZ, R5 ;  /* 0x000000ffff027224 */ /* 0x000fe200078e0005 */
[----:B------:R-:W-:Y:S01]  /*1860*/  MOV R5, R27 ;  /* 0x0000001b00057202 */ /* 0x000fe20000000f00 */
[----:B------:R-:W-:-:S07]  /*1870*/  IMAD.MOV.U32 R4, RZ, RZ, R26 ;  /* 0x000000ffff047224 */ /* 0x000fce00078e001a */
[----:B------:R-:W-:Y:S05]  /*1880*/  CALL.REL.NOINC `($__internal_2_$__cuda_sm20_div_rn_f64_full) ;  /* 0x0000000800507944 */ /* 0x000fea0003c00000 */
[----:B------:R-:W-:-:S04]  /*1890*/  LOP3.LUT R3, R3, R2, RZ, 0x3c, !PT ;  /* 0x0000000203037212 */ /* 0x000fc800078e3cff */
[----:B------:R-:W-:-:S04]  /*18a0*/  LOP3.LUT R2, R3, R2, RZ, 0x3c, !PT ;  /* 0x0000000203027212 */ /* 0x000fc800078e3cff */
[----:B------:R-:W-:-:S07]  /*18b0*/  LOP3.LUT R3, R3, R2, RZ, 0x3c, !PT ;  /* 0x0000000203037212 */ /* 0x000fce00078e3cff */
.L_x_63:
[----:B------:R-:W-:Y:S05]  /*18c0*/  BSYNC.RECONVERGENT B1 ;  /* 0x0000000000017941 */ /* 0x000fea0003800200 */
.L_x_62:
        /* <DEDUP_REMOVED lines=12> */
[----:B-1----:R-:W-:-:S04]  /*1990*/  IMAD.WIDE R4, R7, 0x8, R4 ;  /* 0x0000000807047825 */ /* 0x002fc800078e0204 */
[----:B------:R-:W-:Y:S02]  /*19a0*/  IMAD.WIDE R20, R27, 0x8, R16 ;  /* 0x000000081b147825 */ /* 0x000fe400078e0210 */
[----:B------:R-:W3:Y:S04]  /*19b0*/  LDG.E.64 R4, desc[UR8][R4.64] ;  /* 0x0000000804047981 */ /* 0x000ee8000c1e1b00 */
[----:B------:R-:W3:Y:S01]  /*19c0*/  LDG.E.64 R20, desc[UR8][R20.64] ;  /* 0x0000000814147981 */ /* 0x000ee2000c1e1b00 */
[----:B----4-:R-:W0:Y:S01]  /*19d0*/  MUFU.RCP64H R25, R13 ;  /* 0x0000000d00197308 */ /* 0x010e220000001800 */
[----:B------:R-:W-:Y:S01]  /*19e0*/  IMAD.MOV.U32 R24, RZ, RZ, 0x1 ;  /* 0x00000001ff187424 */ /* 0x000fe200078e00ff */
[----:B--2---:R-:W-:-:S05]  /*19f0*/  DADD R2, R18, R18 ;  /* 0x0000000012027229 */ /* 0x004fca0000000012 */
[----:B0-----:R-:W-:-:S08]  /*1a00*/  DFMA R26, -R12, R24, 1 ;  /* 0x3ff000000c1a742b */ /* 0x001fd00000000118 */
[----:B------:R-:W-:-:S08]  /*1a10*/  DFMA R26, R26, R26, R26 ;  /* 0x0000001a1a1a722b */ /* 0x000fd0000000001a */
[----:B------:R-:W-:Y:S02]  /*1a20*/  DFMA R26, R24, R26, R24 ;  /* 0x0000001a181a722b */ /* 0x000fe40000000018 */
[----:B-----5:R-:W-:Y:S01]  /*1a30*/  DMUL R22, R22, 0.5 ;  /* 0x3fe0000016167828 */ /* 0x020fe20000000000 */
[----:B------:R-:W-:Y:S01]  /*1a40*/  BSSY.RECONVERGENT B1, `(.L_x_64) ;  /* 0x0000015000017945 */ /* 0x000fe20003800200 */
[----:B---3--:R-:W-:-:S04]  /*1a50*/  DADD R2, -R2, R4 ;  /* 0x0000000002027229 */ /* 0x008fc80000000104 */
[----:B------:R-:W-:-:S04]  /*1a60*/  DFMA R4, -R12, R26, 1 ;  /* 0x3ff000000c04742b */ /* 0x000fc8000000011a */
[----:B------:R-:W-:-:S04]  /*1a70*/  DADD R2, R2, R20 ;  /* 0x0000000002027229 */ /* 0x000fc80000000014 */
        /* <DEDUP_REMOVED lines=17> */
.L_x_65:
[----:B------:R-:W-:Y:S05]  /*1b90*/  BSYNC.RECONVERGENT B1 ;  /* 0x0000000000017941 */ /* 0x000fea0003800200 */
.L_x_64:
        /* <DEDUP_REMOVED lines=24> */
.L_x_67:
[----:B------:R-:W-:Y:S05]  /*1d20*/  BSYNC.RECONVERGENT B1 ;  /* 0x0000000000017941 */ /* 0x000fea0003800200 */
.L_x_66:
        /* <DEDUP_REMOVED lines=8> */
[----:B-1----:R-:W-:-:S04]  /*1db0*/  IMAD.WIDE R4, R7, 0x8, R4 ;  /* 0x0000000807047825 */ /* 0x002fc800078e0204 */
[----:B------:R-:W-:Y:S02]  /*1dc0*/  IMAD.WIDE R12, R21, 0x8, R14 ;  /* 0x00000008150c7825 */ /* 0x000fe400078e020e */
[----:B------:R-:W3:Y:S04]  /*1dd0*/  LDG.E.64 R4, desc[UR8][R4.64] ;  /* 0x0000000804047981 */ /* 0x000ee8000c1e1b00 */
[----:B------:R-:W5:Y:S01]  /*1de0*/  LDG.E.64 R12, desc[UR8][R12.64] ;  /* 0x000000080c0c7981 */ /* 0x000f62000c1e1b00 */
[----:B--2---:R-:W-:-:S08]  /*1df0*/  DADD R6, R16, R16 ;  /* 0x0000000010067229 */ /* 0x004fd00000000010 */
[----:B---3--:R-:W-:-:S11]  /*1e00*/  DADD R6, -R6, R4 ;  /* 0x0000000006067229 */ /* 0x008fd60000000104 */
.L_x_50:
[----:B------:R-:W0:Y:S08]  /*1e10*/  LDC.64 R10, c[0x0][0x3b0] ;  /* 0x0000ec00ff0a7b82 */ /* 0x000e300000000a00 */
[----:B------:R-:W1:Y:S01]  /*1e20*/  LDC.64 R22, c[0x0][0x3a8] ;  /* 0x0000ea00ff167b82 */ /* 0x000e620000000a00 */
[----:B0-----:R-:W2:Y:S04]  /*1e30*/  LDG.E.64 R10, desc[UR8][R10.64] ;  /* 0x000000080a0a7981 */ /* 0x001ea8000c1e1b00 */
[----:B-1----:R-:W3:Y:S01]  /*1e40*/  LDG.E.64 R2, desc[UR8][R22.64] ;  /* 0x0000000816027981 */ /* 0x002ee2000c1e1b00 */
[----:B------:R-:W-:Y:S01]  /*1e50*/  MOV R4, 0x1 ;  /* 0x0000000100047802 */ /* 0x000fe20000000f00 */
[----:B-----5:R-:W-:Y:S01]  /*1e60*/  DADD R6, R12, R6 ;  /* 0x000000000c067229 */ /* 0x020fe20000000006 */
[----:B------:R-:W-:Y:S01]  /*1e70*/  BSSY.RECONVERGENT B1, `(.L_x_68) ;  /* 0x0000018000017945 */ /* 0x000fe20003800200 */
[----:B--2---:R-:W0:Y:S01]  /*1e80*/  MUFU.RCP64H R5, R11 ;  /* 0x0000000b00057308 */ /* 0x004e220000001800 */
[----:B---3--:R-:W-:-:S08]  /*1e90*/  DMUL R12, R2, 0.5 ;  /* 0x3fe00000020c7828 */ /* 0x008fd00000000000 */
[----:B------:R-:W-:Y:S02]  /*1ea0*/  DMUL R20, R12, R6 ;  /* 0x000000060c147228 */ /* 0x000fe40000000000 */
[----:B0-----:R-:W-:-:S08]  /*1eb0*/  DFMA R18, -R10, R4, 1 ;  /* 0x3ff000000a12742b */ /* 0x001fd00000000104 */
[----:B------:R-:W-:Y:S01]  /*1ec0*/  DFMA R18, R18, R18, R18 ;  /* 0x000000121212722b */ /* 0x000fe20000000012 */
[----:B------:R-:W-:-:S07]  /*1ed0*/  FSETP.GEU.AND P1, PT, |R21|, 6.5827683646048100446e-37, PT ;  /* 0x036000001500780b */ /* 0x000fce0003f2e200 */
        /* <DEDUP_REMOVED lines=17> */
.L_x_69:
[----:B------:R-:W-:Y:S05]  /*1ff0*/  BSYNC.RECONVERGENT B1 ;  /* 0x0000000000017941 */ /* 0x000fea0003800200 */
.L_x_68:
        /* <DEDUP_REMOVED lines=24> */
.L_x_71:
[----:B------:R-:W-:Y:S05]  /*2180*/  BSYNC.RECONVERGENT B1 ;  /* 0x0000000000017941 */ /* 0x000fea0003800200 */
.L_x_70:
[----:B------:R-:W-:-:S08]  /*2190*/  DFMA R8, R8, R12, R2 ;  /* 0x0000000c0808722b */ /* 0x000fd00000000002 */
[----:B------:R-:W-:-:S07]  /*21a0*/  DADD R8, R8, R16 ;  /* 0x0000000008087229 */ /* 0x000fce0000000010 */
[----:B------:R-:W-:Y:S01]  /*21b0*/  STG.E.64 desc[UR8][R14.64], R8 ;  /* 0x000000080e007986 */ /* 0x000fe2000c101b08 */
[----:B------:R-:W-:Y:S05]  /*21c0*/  EXIT ;  /* 0x000000000000794d */ /* 0x000fea0003800000 */
        .weak           $__internal_2_$__cuda_sm20_div_rn_f64_full
        .type           $__internal_2_$__cuda_sm20_div_rn_f64_full,@function
        .size           $__internal_2_$__cuda_sm20_div_rn_f64_full,(.L_x_82 - $__internal_2_$__cuda_sm20_div_rn_f64_full)
$__internal_2_$__cuda_sm20_div_rn_f64_full:
[----:B------:R-:W-:Y:S01]  /*21d0*/  IMAD.MOV.U32 R31, RZ, RZ, R2 ;  /* 0x000000ffff1f7224 */ /* 0x000fe200078e0002 */
[C---:B------:R-:W-:Y:S01]  /*21e0*/  FSETP.GEU.AND P0, PT, |R5|.reuse, 1.469367938527859385e-39, PT ;  /* 0x001000000500780b */ /* 0x040fe20003f0e200 */
[--C-:B------:R-:W-:Y:S01]  /*21f0*/  IMAD.MOV.U32 R20, RZ, RZ, R4.reuse ;  /* 0x000000ffff147224 */ /* 0x100fe200078e0004 */
[----:B------:R-:W-:Y:S01]  /*2200*/  LOP3.LUT R2, R5, 0x800fffff, RZ, 0xc0, !PT ;  /* 0x800fffff05027812 */ /* 0x000fe200078ec0ff */
[----:B------:R-:W-:Y:S01]  /*2210*/  IMAD.MOV.U32 R30, RZ, RZ, R3 ;  /* 0x000000ffff1e7224 */ /* 0x000fe200078e0003 */
[C---:B------:R-:W-:Y:S01]  /*2220*/  FSETP.GEU.AND P2, PT, |R31|.reuse, 1.469367938527859385e-39, PT ;  /* 0x001000001f00780b */ /* 0x040fe20003f4e200 */
[----:B------:R-:W-:Y:S01]  /*2230*/  IMAD.MOV.U32 R28, RZ, RZ, R4 ;  /* 0x000000ffff1c7224 */ /* 0x000fe200078e0004 */
[----:B------:R-:W-:Y:S01]  /*2240*/  MOV R21, R5 ;  /* 0x0000000500157202 */ /* 0x000fe20000000f00 */
[----:B------:R-:W-:Y:S01]  /*2250*/  IMAD.MOV.U32 R34, RZ, RZ, R30 ;  /* 0x000000ffff227224 */ /* 0x000fe200078e001e */
[----:B------:R-:W-:Y:S01]  /*2260*/  LOP3.LUT R29, R2, 0x3ff00000, RZ, 0xfc, !PT ;  /* 0x3ff00000021d7812 */ /* 0x000fe200078efcff */
[----:B------:R-:W-:Y:S01]  /*2270*/  IMAD.MOV.U32 R32, RZ, RZ, 0x1 ;  /* 0x00000001ff207424 */ /* 0x000fe200078e00ff */
[----:B------:R-:W-:Y:S01]  /*2280*/  LOP3.LUT R2, R31, 0x7ff00000, RZ, 0xc0, !PT ;  /* 0x7ff000001f027812 */ /* 0x000fe200078ec0ff */
[----:B------:R-:W-:Y:S01]  /*2290*/  BSSY.RECONVERGENT B0, `(.L_x_72) ;  /* 0x0000054000007945 */ /* 0x000fe20003800200 */
[----:B------:R-:W-:Y:S01]  /*22a0*/  LOP3.LUT R4, R5, 0x7ff00000, RZ, 0xc0, !PT ;  /* 0x7ff0000005047812 */ /* 0x000fe200078ec0ff */
[----:B------:R-:W-:-:S03]  /*22b0*/  @!P0 DMUL R28, R20, 8.98846567431157953865e+307 ;  /* 0x7fe00000141c8828 */ /* 0x000fc60000000000 */
[C---:B------:R-:W-:Y:S02]  /*22c0*/  ISETP.GE.U32.AND P1, PT, R2.reuse, R4, PT ;  /* 0x000000040200720c */ /* 0x040fe40003f26070 */
[----:B------:R-:W-:Y:S01]  /*22d0*/  @!P2 LOP3.LUT R3, R21, 0x7ff00000, RZ, 0xc0, !PT ;  /* 0x7ff000001503a812 */ /* 0x000fe200078ec0ff */
[----:B------:R-:W0:Y:S01]  /*22e0*/  MUFU.RCP64H R33, R29 ;  /* 0x0000001d00217308 */ /* 0x000e220000001800 */
[----:B------:R-:W-:Y:S02]  /*22f0*/  @!P2 MOV R36, RZ ;  /* 0x000000ff0024a202 */ /* 0x000fe40000000f00 */
[----:B------:R-:W-:Y:S01]  /*2300*/  @!P2 ISETP.GE.U32.AND P3, PT, R2, R3, PT ;  /* 0x000000030200a20c */ /* 0x000fe20003f66070 */
[----:B------:R-:W-:Y:S01]  /*2310*/  IMAD.MOV.U32 R3, RZ, RZ, 0x1ca00000 ;  /* 0x1ca00000ff037424 */ /* 0x000fe200078e00ff */
[----:B------:R-:W-:-:S04]  /*2320*/  @!P0 LOP3.LUT R4, R29, 0x7ff00000, RZ, 0xc0, !PT ;  /* 0x7ff000001d048812 */ /* 0x000fc800078ec0ff */
[C---:B------:R-:W-:Y:S02]  /*2330*/  @!P2 SEL R7, R3.reuse, 0x63400000, !P3 ;  /* 0x634000000307a807 */ /* 0x040fe40005800000 */
[----:B------:R-:W-:Y:S02]  /*2340*/  SEL R5, R3, 0x63400000, !P1 ;  /* 0x6340000003057807 */ /* 0x000fe40004800000 */
[--C-:B------:R-:W-:Y:S02]  /*2350*/  @!P2 LOP3.LUT R7, R7, 0x80000000, R31.reuse, 0xf8, !PT ;  /* 0x800000000707a812 */ /* 0x100fe400078ef81f */
[----:B------:R-:W-:Y:S01]  /*2360*/  LOP3.LUT R35, R5, 0x800fffff, R31, 0xf8, !PT ;  /* 0x800fffff05237812 */ /* 0x000fe200078ef81f */
[----:B------:R-:W-:Y:S01]  /*2370*/  IMAD.MOV.U32 R5, RZ, RZ, R2 ;  /* 0x000000ffff057224 */ /* 0x000fe200078e0002 */
[----:B------:R-:W-:-:S06]  /*2380*/  @!P2 LOP3.LUT R37, R7, 0x100000, RZ, 0xfc, !PT ;  /* 0x001000000725a812 */ /* 0x000fcc00078efcff */
[----:B------:R-:W-:Y:S02]  /*2390*/  @!P2 DFMA R34, R34, 2, -R36 ;  /* 0x400000002222a82b */ /* 0x000fe40000000824 */
[----:B0-----:R-:W-:-:S08]  /*23a0*/  DFMA R36, R32, -R28, 1 ;  /* 0x3ff000002024742b */ /* 0x001fd0000000081c */
[----:B------:R-:W-:Y:S01]  /*23b0*/  DFMA R36, R36, R36, R36 ;  /* 0x000000242424722b */ /* 0x000fe20000000024 */
[----:B------:R-:W-:-:S05]  /*23c0*/  @!P2 LOP3.LUT R5, R35, 0x7ff00000, RZ, 0xc0, !PT ;  /* 0x7ff000002305a812 */ /* 0x000fca00078ec0ff */
[----:B------:R-:W-:Y:S02]  /*23d0*/  VIADD R7, R5, 0xffffffff ;  /* 0xffffffff05077836 */ /* 0x000fe40000000000 */
[----:B------:R-:W-:-:S03]  /*23e0*/  DFMA R32, R32, R36, R32 ;  /* 0x000000242020722b */ /* 0x000fc60000000020 */
[----:B------:R-:W-:Y:S02]  /*23f0*/  ISETP.GT.U32.AND P0, PT, R7, 0x7feffffe, PT ;  /* 0x7feffffe0700780c */ /* 0x000fe40003f04070 */
[----:B------:R-:W-:-:S03]  /*2400*/  IADD3 R7, PT, PT, R4, -0x1, RZ ;  /* 0xffffffff04077810 */ /* 0x000fc60007ffe0ff */
[----:B------:R-:W-:Y:S01]  /*2410*/  DFMA R38, R32, -R28, 1 ;  /* 0x3ff000002026742b */ /* 0x000fe2000000081c */
[----:B------:R-:W-:-:S07]  /*2420*/  ISETP.GT.U32.OR P0, PT, R7, 0x7feffffe, P0 ;  /* 0x7feffffe0700780c */ /* 0x000fce0000704470 */
[----:B------:R-:W-:-:S08]  /*2430*/  DFMA R38, R32, R38, R32 ;  /* 0x000000262026722b */ /* 0x000fd00000000020 */
[----:B------:R-:W-:-:S08]  /*2440*/  DMUL R36, R38, R34 ;  /* 0x0000002226247228 */ /* 0x000fd00000000000 */
[----:B------:R-:W-:-:S08]  /*2450*/  DFMA R32, R36, -R28, R34 ;  /* 0x8000001c2420722b */ /* 0x000fd00000000022 */
[----:B------:R-:W-:Y:S01]  /*2460*/  DFMA R32, R38, R32, R36 ;  /* 0x000000202620722b */ /* 0x000fe20000000024 */
[----:B------:R-:W-:Y:S10]  /*2470*/  @P0 BRA `(.L_x_73) ;  /* 0x0000000000740947 */ /* 0x000ff40003800000 */
[----:B------:R-:W-:-:S04]  /*2480*/  LOP3.LUT R4, R21, 0x7ff00000, RZ, 0xc0, !PT ;  /* 0x7ff0000015047812 */ /* 0x000fc800078ec0ff */
[CC--:B------:R-:W-:Y:S02]  /*2490*/  VIADDMNMX R5, R2.reuse, -R4.reuse, 0xb9600000, !PT ;  /* 0xb960000002057446 */ /* 0x0c0fe40007800904 */
[----:B------:R-:W-:Y:S01]  /*24a0*/  ISETP.GE.U32.AND P0, PT, R2, R4, PT ;  /* 0x000000040200720c */ /* 0x000fe20003f06070 */
[----:B------:R-:W-:Y:S01]  /*24b0*/  IMAD.MOV.U32 R4, RZ, RZ, RZ ;  /* 0x000000ffff047224 */ /* 0x000fe200078e00ff */
[----:B------:R-:W-:Y:S02]  /*24c0*/  VIMNMX R5, PT, PT, R5, 0x46a00000, PT ;  /* 0x46a0000005057848 */ /* 0x000fe40003fe0100 */
[----:B------:R-:W-:-:S05]  /*24d0*/  SEL R3, R3, 0x63400000, !P0 ;  /* 0x6340000003037807 */ /* 0x000fca0004000000 */
[----:B------:R-:W-:-:S04]  /*24e0*/  IMAD.IADD R3, R5, 0x1, -R3 ;  /* 0x0000000105037824 */ /* 0x000fc800078e0a03 */
[----:B------:R-:W-:-:S06]  /*24f0*/  VIADD R5, R3, 0x7fe00000 ;  /* 0x7fe0000003057836 */ /* 0x000fcc0000000000 */
[----:B------:R-:W-:-:S10]  /*2500*/  DMUL R36, R32, R4 ;  /* 0x0000000420247228 */ /* 0x000fd40000000000 */
[----:B------:R-:W-:-:S13]  /*2510*/  FSETP.GTU.AND P0, PT, |R37|, 1.469367938527859385e-39, PT ;  /* 0x001000002500780b */ /* 0x000fda0003f0c200 */
[----:B------:R-:W-:Y:S05]  /*2520*/  @P0 BRA `(.L_x_74) ;  /* 0x0000000000a80947 */ /* 0x000fea0003800000 */
[----:B------:R-:W-:-:S06]  /*2530*/  DFMA R28, R32, -R28, R34 ;  /* 0x8000001c201c722b */ /* 0x000fcc0000000022 */
[----:B------:R-:W-:-:S04]  /*2540*/  MOV R28, RZ ;  /* 0x000000ff001c7202 */ /* 0x000fc80000000f00 */
[C---:B------:R-:W-:Y:S02]  /*2550*/  FSETP.NEU.AND P0, PT, R29.reuse, RZ, PT ;  /* 0x000000ff1d00720b */ /* 0x040fe40003f0d000 */
[----:B------:R-:W-:-:S04]  /*2560*/  LOP3.LUT R20, R29, 0x80000000, R21, 0x48, !PT ;  /* 0x800000001d147812 */ /* 0x000fc800078e4815 */
[----:B------:R-:W-:-:S07]  /*2570*/  LOP3.LUT R29, R20, R5, RZ, 0xfc, !PT ;  /* 0x00000005141d7212 */ /* 0x000fce00078efcff */
[----:B------:R-:W-:Y:S05]  /*2580*/  @!P0 BRA `(.L_x_74) ;  /* 0x0000000000908947 */ /* 0x000fea0003800000 */
[----:B------:R-:W-:Y:S01]  /*2590*/  IMAD.MOV R5, RZ, RZ, -R3 ;  /* 0x000000ffff057224 */ /* 0x000fe200078e0a03 */
[----:B------:R-:W-:Y:S01]  /*25a0*/  IADD3 R3, PT, PT, -R3, -0x43300000, RZ ;  /* 0xbcd0000003037810 */ /* 0x000fe20007ffe1ff */
[----:B------:R-:W-:-:S06]  /*25b0*/  IMAD.MOV.U32 R4, RZ, RZ, RZ ;  /* 0x000000ffff047224 */ /* 0x000fcc00078e00ff */
[----:B------:R-:W-:Y:S02]  /*25c0*/  DFMA R4, R36, -R4, R32 ;  /* 0x800000042404722b */ /* 0x000fe40000000020 */
[----:B------:R-:W-:-:S08]  /*25d0*/  DMUL.RP R32, R32, R28 ;  /* 0x0000001c20207228 */ /* 0x000fd00000008000 */
[----:B------:R-:W-:Y:S02]  /*25e0*/  FSETP.NEU.AND P0, PT, |R5|, R3, PT ;  /* 0x000000030500720b */ /* 0x000fe40003f0d200 */
[----:B------:R-:W-:Y:S02]  /*25f0*/  LOP3.LUT R20, R33, R20, RZ, 0x3c, !PT ;  /* 0x0000001421147212 */ /* 0x000fe400078e3cff */
[----:B------:R-:W-:Y:S02]  /*2600*/  FSEL R2, R32, R36, !P0 ;  /* 0x0000002420027208 */ /* 0x000fe40004000000 */
[----:B------:R-:W-:-:S03]  /*2610*/  FSEL R20, R20, R37, !P0 ;  /* 0x0000002514147208 */ /* 0x000fc60004000000 */
[----:B------:R-:W-:Y:S01]  /*2620*/  IMAD.MOV.U32 R36, RZ, RZ, R2 ;  /* 0x000000ffff247224 */ /* 0x000fe200078e0002 */
[----:B------:R-:W-:Y:S01]  /*2630*/  MOV R37, R20 ;  /* 0x0000001400257202 */ /* 0x000fe20000000f00 */
[----:B------:R-:W-:Y:S06]  /*2640*/  BRA `(.L_x_74) ;  /* 0x0000000000607947 */ /* 0x000fec0003800000 */
.L_x_73:
        /* <DEDUP_REMOVED lines=12> */
[----:B------:R-:W-:Y:S01]  /*2710*/  @!P0 IMAD.MOV.U32 R36, RZ, RZ, RZ ;  /* 0x000000ffff248224 */ /* 0x000fe200078e00ff */
[----:B------:R-:W-:Y:S01]  /*2720*/  @!P0 MOV R37, R20 ;  /* 0x0000001400258202 */ /* 0x000fe20000000f00 */
[----:B------:R-:W-:Y:S02]  /*2730*/  @P0 IMAD.MOV.U32 R36, RZ, RZ, RZ ;  /* 0x000000ffff240224 */ /* 0x000fe400078e00ff */
[----:B------:R-:W-:Y:S01]  /*2740*/  @P0 IMAD.MOV.U32 R37, RZ, RZ, R2 ;  /* 0x000000ffff250224 */ /* 0x000fe200078e0002 */
[----:B------:R-:W-:Y:S06]  /*2750*/  BRA `(.L_x_74) ;  /* 0x00000000001c7947 */ /* 0x000fec0003800000 */
.L_x_76:
[----:B------:R-:W-:Y:S01]  /*2760*/  LOP3.LUT R2, R21, 0x80000, RZ, 0xfc, !PT ;  /* 0x0008000015027812 */ /* 0x000fe200078efcff */
[----:B------:R-:W-:-:S03]  /*2770*/  IMAD.MOV.U32 R36, RZ, RZ, R20 ;  /* 0x000000ffff247224 */ /* 0x000fc600078e0014 */
[----:B------:R-:W-:Y:S01]  /*2780*/  MOV R37, R2 ;  /* 0x0000000200257202 */ /* 0x000fe20000000f00 */
[----:B------:R-:W-:Y:S06]  /*2790*/  BRA `(.L_x_74) ;  /* 0x00000000000c7947 */ /* 0x000fec0003800000 */
.L_x_75:
[----:B------:R-:W-:Y:S01]  /*27a0*/  LOP3.LUT R2, R31, 0x80000, RZ, 0xfc, !PT ;  /* 0x000800001f027812 */ /* 0x000fe200078efcff */
[----:B------:R-:W-:-:S04]  /*27b0*/  IMAD.MOV.U32 R36, RZ, RZ, R30 ;  /* 0x000000ffff247224 */ /* 0x000fc800078e001e */
[----:B------:R-:W-:-:S07]  /*27c0*/  IMAD.MOV.U32 R37, RZ, RZ, R2 ;  /* 0x000000ffff257224 */ /* 0x000fce00078e0002 */
.L_x_74:
[----:B------:R-:W-:Y:S05]  /*27d0*/  BSYNC.RECONVERGENT B0 ;  /* 0x0000000000007941 */ /* 0x000fea0003800200 */
.L_x_72:
[----:B------:R-:W-:Y:S01]  /*27e0*/  IMAD.MOV.U32 R4, RZ, RZ, R0 ;  /* 0x000000ffff047224 */ /* 0x000fe200078e0000 */
[----:B------:R-:W-:Y:S01]  /*27f0*/  MOV R2, R37 ;  /* 0x0000002500027202 */ /* 0x000fe20000000f00 */
[----:B------:R-:W-:Y:S02]  /*2800*/  IMAD.MOV.U32 R5, RZ, RZ, 0x0 ;  /* 0x00000000ff057424 */ /* 0x000fe400078e00ff */
[----:B------:R-:W-:Y:S02]  /*2810*/  IMAD.MOV.U32 R3, RZ, RZ, R36 ;  /* 0x000000ffff037224 */ /* 0x000fe400078e0024 */
[----:B------:R-:W-:Y:S05]  /*2820*/  RET.REL.NODEC R4 `(_Z6step_1PdS_S_S_PiS_S_) ;  /* 0xffffffd404f47950 */ /* 0x000fea0003c3ffff */
.L_x_77:
        /* <DEDUP_REMOVED lines=13> */
.L_x_82:


//--------------------- .text._Z7set_LHSPdS_      --------------------------
	.section	.text._Z7set_LHSPdS_,"ax",@progbits
	.align	128
        .global         _Z7set_LHSPdS_
        .type           _Z7set_LHSPdS_,@function
        .size           _Z7set_LHSPdS_,(.L_x_86 - _Z7set_LHSPdS_)
        .other          _Z7set_LHSPdS_,@"STO_CUDA_ENTRY STV_DEFAULT"
_Z7set_LHSPdS_:
.text._Z7set_LHSPdS_:
[----:B------:R-:W-:Y:S01]  /*0000*/  LDC R1, c[0x0][0x37c] ;  /* 0x0000df00ff017b82 */ /* 0x000fe20000000800 */
[----:B------:R-:W0:Y:S07]  /*0010*/  S2R R9, SR_TID.X ;  /* 0x0000000000097919 */ /* 0x000e2e0000002100 */
[----:B------:R-:W0:Y:S01]  /*0020*/  S2UR UR6, SR_CTAID.X ;  /* 0x00000000000679c3 */ /* 0x000e220000002500 */
[----:B------:R-:W1:Y:S07]  /*0030*/  LDCU.64 UR4, c[0x0][0x358] ;  /* 0x00006b00ff0477ac */ /* 0x000e6e0008000a00 */
[----:B------:R-:W0:Y:S08]  /*0040*/  LDC R0, c[0x0][0x360] ;  /* 0x0000d800ff007b82 */ /* 0x000e300000000800 */
[----:B------:R-:W2:Y:S08]  /*0050*/  LDC.64 R2, c[0x0][0x388] ;  /* 0x0000e200ff027b82 */ /* 0x000eb00000000a00 */
[----:B------:R-:W3:Y:S01]  /*0060*/  LDC.64 R6, c[0x0][0x380] ;  /* 0x0000e000ff067b82 */ /* 0x000ee20000000a00 */
[----:B0-----:R-:W-:-:S04]  /*0070*/  IMAD R5, R0, UR6, R9 ;  /* 0x0000000600057c24 */ /* 0x001fc8000f8e0209 */
[----:B--2---:R-:W-:-:S06]  /*0080*/  IMAD.WIDE R2, R5, 0x8, R2 ;  /* 0x0000000805027825 */ /* 0x004fcc00078e0202 */
[----:B-1----:R-:W2:Y:S01]  /*0090*/  LDG.E.64 R2, desc[UR4][R2.64] ;  /* 0x0000000402027981 */ /* 0x002ea2000c1e1b00 */
[C---:B------:R-:W-:Y:S01]  /*00a0*/  ISETP.NE.AND P0, PT, R9.reuse, UR6, PT ;  /* 0x0000000609007c0c */ /* 0x040fe2000bf05270 */
[----:B------:R-:W-:Y:S02]  /*00b0*/  HFMA2 R4, -RZ, RZ, 0, 0 ;  /* 0x00000000ff047431 */ /* 0x000fe400000001ff */
[----:B------:R-:W-:Y:S01]  /*00c0*/  IMAD R9, R9, R0, UR6 ;  /* 0x0000000609097e24 */ /* 0x000fe2000f8e0200 */
[----:B------:R-:W-:-:S03]  /*00d0*/  FSEL R5, RZ, 1.875, P0 ;  /* 0x3ff00000ff057808 */ /* 0x000fc60000000000 */
[----:B---3--:R-:W-:-:S03]  /*00e0*/  IMAD.WIDE R6, R9, 0x8, R6 ;  /* 0x0000000809067825 */ /* 0x008fc600078e0206 */
[----:B--2---:R-:W-:-:S07]  /*00f0*/  DADD R4, -R2, R4 ;  /* 0x0000000002047229 */ /* 0x004fce0000000104 */
[----:B------:R-:W-:Y:S01]  /*0100*/  STG.E.64 desc[UR4][R6.64], R4 ;  /* 0x0000000406007986 */ /* 0x000fe2000c101b04 */
[----:B------:R-:W-:Y:S05]  /*0110*/  EXIT ;  /* 0x000000000000794d */ /* 0x000fea0003800000 */
.L_x_78:
        /* <DEDUP_REMOVED lines=14> */
.L_x_86:


//--------------------- .text._Z9transposePd      --------------------------
	.section	.text._Z9transposePd,"ax",@progbits
	.align	128
        .global         _Z9transposePd
        .type           _Z9transposePd,@function
        .size           _Z9transposePd,(.L_x_87 - _Z9transposePd)
        .other          _Z9transposePd,@"STO_CUDA_ENTRY STV_DEFAULT"
_Z9transposePd:
.text._Z9transposePd:
[----:B------:R-:W-:Y:S01]  /*0000*/  LDC R1, c[0x0][0x37c] ;  /* 0x0000df00ff017b82 */ /* 0x000fe20000000800 */
[----:B------:R-:W0:Y:S07]  /*0010*/  S2R R7, SR_TID.X ;  /* 0x0000000000077919 */ /* 0x000e2e0000002100 */
[----:B------:R-:W0:Y:S01]  /*0020*/  S2UR UR6, SR_CTAID.X ;  /* 0x00000000000679c3 */ /* 0x000e220000002500 */
[----:B------:R-:W1:Y:S07]  /*0030*/  LDCU.64 UR4, c[0x0][0x358] ;  /* 0x00006b00ff0477ac */ /* 0x000e6e0008000a00 */
[----:B------:R-:W0:Y:S08]  /*0040*/  LDC R0, c[0x0][0x360] ;  /* 0x0000d800ff007b82 */ /* 0x000e300000000800 */
[----:B------:R-:W2:Y:S01]  /*0050*/  LDC.64 R4, c[0x0][0x380] ;  /* 0x0000e000ff047b82 */ /* 0x000ea20000000a00 */
[----:B0-----:R-:W-:-:S04]  /*0060*/  IMAD R3, R7, R0, UR6 ;  /* 0x0000000607037e24 */ /* 0x001fc8000f8e0200 */
[----:B--2---:R-:W-:-:S06]  /*0070*/  IMAD.WIDE.U32 R2, R3, 0x8, R4 ;  /* 0x0000000803027825 */ /* 0x004fcc00078e0004 */
[----:B-1----:R-:W2:Y:S01]  /*0080*/  LDG.E.64 R2, desc[UR4][R2.64] ;  /* 0x0000000402027981 */ /* 0x002ea2000c1e1b00 */
[----:B------:R-:W-:-:S04]  /*0090*/  IMAD R7, R0, UR6, R7 ;  /* 0x0000000600077c24 */ /* 0x000fc8000f8e0207 */
[----:B------:R-:W-:Y:S01]  /*00a0*/  IMAD.WIDE.U32 R4, R7, 0x8, R4 ;  /* 0x0000000807047825 */ /* 0x000fe200078e0004 */
[----:B------:R-:W-:Y:S06]  /*00b0*/  BAR.SYNC.DEFER_BLOCKING 0x0 ;  /* 0x0000000000007b1d */ /* 0x000fec0000010000 */
[----:B--2---:R-:W-:Y:S01]  /*00c0*/  STG.E.64 desc[UR4][R4.64], R2 ;  /* 0x0000000204007986 */ /* 0x004fe2000c101b04 */
[----:B------:R-:W-:Y:S05]  /*00d0*/  EXIT ;  /* 0x000000000000794d */ /* 0x000fea0003800000 */
.L_x_79:
        /* <DEDUP_REMOVED lines=10> */
.L_x_87:


//--------------------- .nv.shared.reserved.0     --------------------------
	.section	.nv.shared.reserved.0,"aw",@nobits
	.weak		__nv_reservedSMEM_offset_0_alias
	.size		__nv_reservedSMEM_offset_0_alias, 0, 64
	.other		__nv_reservedSMEM_offset_0_alias,@"STO_CUDA_RESERVED_SHARED STV_DEFAULT"
__nv_reservedSMEM_offset_0_alias:
	.zero		0
	.zero		64


//--------------------- .nv.shared._Z6step_3PdS_S_S_PiS_S_ --------------------------
	.section	.nv.shared._Z6step_3PdS_S_S_PiS_S_,"aw",@nobits
	.sectionflags	@""
	.align	8
.nv.shared._Z6step_3PdS_S_S_PiS_S_:
	.zero		25600


//--------------------- .nv.shared._Z6step_1PdS_S_S_PiS_S_ --------------------------
	.section	.nv.shared._Z6step_1PdS_S_S_PiS_S_,"aw",@nobits
	.sectionflags	@""
	.align	8
.nv.shared._Z6step_1PdS_S_S_PiS_S_:
	.zero		25600


//--------------------- .nv.constant0._Z11scale_inputPdS_S_ --------------------------
	.section	.nv.constant0._Z11scale_inputPdS_S_,"a",@progbits
	.sectionflags	@""
	.align	4
.nv.constant0._Z11scale_inputPdS_S_:
	.zero		920


//--------------------- .nv.constant0._Z6step_3PdS_S_S_PiS_S_ --------------------------
	.section	.nv.constant0._Z6step_3PdS_S_S_PiS_S_,"a",@progbits
	.sectionflags	@""
	.align	4
.nv.constant0._Z6step_3PdS_S_S_PiS_S_:
	.zero		952


//--------------------- .nv.constant0._Z6step_1PdS_S_S_PiS_S_ --------------------------
	.section	.nv.constant0._Z6step_1PdS_S_S_PiS_S_,"a",@progbits
	.sectionflags	@""
	.align	4
.nv.constant0._Z6step_1PdS_S_S_PiS_S_:
	.zero		952


//--------------------- .nv.constant0._Z7set_LHSPdS_ --------------------------
	.section	.nv.constant0._Z7set_LHSPdS_,"a",@progbits
	.sectionflags	@""
	.align	4
.nv.constant0._Z7set_LHSPdS_:
	.zero		912


//--------------------- .nv.constant0._Z9transposePd --------------------------
	.section	.nv.constant0._Z9transposePd,"a",@progbits
	.sectionflags	@""
	.align	4
.nv.constant0._Z9transposePd:
	.zero		904


//--------------------- SYMBOLS --------------------------

	.type		.nv.reservedSmem.offset0,@object
	.size		.nv.reservedSmem.offset0,0x4
	.type		.nv.reservedSmem.cap,@object
	.size		.nv.reservedSmem.cap,0x4
